	.target	sm_90a

	.elftype	@"ET_EXEC"


//--------------------- .note.nv.tkinfo           --------------------------
	.section	.note.nv.tkinfo,"",@"SHT_NOTE"
	.sectionflags	@"SHF_NOTE_NV_TKINFO"
	.tkinfo
        /*0018*/ 	.word	0x00000002
        /*0030*/ 	.string	""
        /*0030*/ 	.string	"ptxas"
        /*0030*/ 	.string	"Cuda compilation tools, release 13.0, V13.0.88"
        /*0030*/ 	.string	"Build cuda_13.0.r13.0/compiler.36424714_0"
        /*0030*/ 	.string	"-arch sm_90a -m 64 "



//--------------------- .note.nv.cuinfo           --------------------------
	.section	.note.nv.cuinfo,"",@"SHT_NOTE"
	.sectionflags	@"SHF_NOTE_NV_CUINFO"
        /*0018*/ 	.short	0x0002
        /*001a*/ 	.short	0x005a
        /*001c*/ 	.short	0x0082
	.zero		2


//--------------------- .nv.info                  --------------------------
	.section	.nv.info,"",@"SHT_CUDA_INFO"
	.align	4


	//----- nvinfo : EIATTR_REGCOUNT
	.align		4
        /*0000*/ 	.byte	0x04, 0x2f
        /*0002*/ 	.short	(.L_15 - .L_14)
	.align		4
.L_14:
        /*0004*/ 	.word	index@(_ZN7cutlass13device_kernelINS_4gemm6kernel13GemmUniversalIN4cute5tupleIJiiiiEEENS1_10collective13CollectiveMmaINS1_34MainloopSm90TmaGmmaWarpSpecializedILi4ENS5_IJNS4_1CILi1EEESB_SB_EEENS1_35KernelTmaWarpSpecializedCooperativeEEENS5_IJNSA_ILi128EEESF_NSA_ILi32EEEEEENS_6half_tENS5_IJlSB_lEEESI_SJ_NS4_8TiledMMAINS4_8MMA_AtomIJNS4_4SM904GMMA26MMA_64x128x16_F32F16F16_SSILNSN_5MajorE0ELSP_0ELNSN_7ScaleInE1ELSQ_1EEEEEENS4_6LayoutINS5_IJNSA_ILi2EEESB_SB_EEENS5_IJSB_NSA_ILi0EEESW_EEEEENS5_IJNS4_10UnderscoreESZ_SZ_EEEEENS4_13SM90_TMA_LOADENS4_14ComposedLayoutINS4_7SwizzleILi2ELi4ELi3EEENS4_18smem_ptr_flag_bitsILi16EEENST_INS5_IJNSA_ILi8EEESG_EEENS5_IJSG_SB_EEEEEEEvNS4_8identityES12_S1C_vS1D_EENS_8epilogue10collective6detail29Sm90TmaWarpSpecializedAdapterINS1G_15DefaultEpilogueISI_SJ_SJ_NS1F_6thread17LinearCombinationISI_Li1EffLNS1K_9ScaleType4KindE0ELNS_15FloatRoundStyleE2ESI_EENS1_15EpilogueDefaultEEEEEvvEEEEvNT_6ParamsE)
        /*0008*/ 	.word	0x000000a8


	//----- nvinfo : EIATTR_FRAME_SIZE
	.align		4
.L_15:
        /*000c*/ 	.byte	0x04, 0x11
        /*000e*/ 	.short	(.L_17 - .L_16)
	.align		4
.L_16:
        /*0010*/ 	.word	index@(_ZN7cutlass13device_kernelINS_4gemm6kernel13GemmUniversalIN4cute5tupleIJiiiiEEENS1_10collective13CollectiveMmaINS1_34MainloopSm90TmaGmmaWarpSpecializedILi4ENS5_IJNS4_1CILi1EEESB_SB_EEENS1_35KernelTmaWarpSpecializedCooperativeEEENS5_IJNSA_ILi128EEESF_NSA_ILi32EEEEEENS_6half_tENS5_IJlSB_lEEESI_SJ_NS4_8TiledMMAINS4_8MMA_AtomIJNS4_4SM904GMMA26MMA_64x128x16_F32F16F16_SSILNSN_5MajorE0ELSP_0ELNSN_7ScaleInE1ELSQ_1EEEEEENS4_6LayoutINS5_IJNSA_ILi2EEESB_SB_EEENS5_IJSB_NSA_ILi0EEESW_EEEEENS5_IJNS4_10UnderscoreESZ_SZ_EEEEENS4_13SM90_TMA_LOADENS4_14ComposedLayoutINS4_7SwizzleILi2ELi4ELi3EEENS4_18smem_ptr_flag_bitsILi16EEENST_INS5_IJNSA_ILi8EEESG_EEENS5_IJSG_SB_EEEEEEEvNS4_8identityES12_S1C_vS1D_EENS_8epilogue10collective6detail29Sm90TmaWarpSpecializedAdapterINS1G_15DefaultEpilogueISI_SJ_SJ_NS1F_6thread17LinearCombinationISI_Li1EffLNS1K_9ScaleType4KindE0ELNS_15FloatRoundStyleE2ESI_EENS1_15EpilogueDefaultEEEEEvvEEEEvNT_6ParamsE)
        /*0014*/ 	.word	0x00000000


	//----- nvinfo : EIATTR_MIN_STACK_SIZE
	.align		4
.L_17:
        /*0018*/ 	.byte	0x04, 0x12
        /*001a*/ 	.short	(.L_19 - .L_18)
	.align		4
.L_18:
        /*001c*/ 	.word	index@(_ZN7cutlass13device_kernelINS_4gemm6kernel13GemmUniversalIN4cute5tupleIJiiiiEEENS1_10collective13CollectiveMmaINS1_34MainloopSm90TmaGmmaWarpSpecializedILi4ENS5_IJNS4_1CILi1EEESB_SB_EEENS1_35KernelTmaWarpSpecializedCooperativeEEENS5_IJNSA_ILi128EEESF_NSA_ILi32EEEEEENS_6half_tENS5_IJlSB_lEEESI_SJ_NS4_8TiledMMAINS4_8MMA_AtomIJNS4_4SM904GMMA26MMA_64x128x16_F32F16F16_SSILNSN_5MajorE0ELSP_0ELNSN_7ScaleInE1ELSQ_1EEEEEENS4_6LayoutINS5_IJNSA_ILi2EEESB_SB_EEENS5_IJSB_NSA_ILi0EEESW_EEEEENS5_IJNS4_10UnderscoreESZ_SZ_EEEEENS4_13SM90_TMA_LOADENS4_14ComposedLayoutINS4_7SwizzleILi2ELi4ELi3EEENS4_18smem_ptr_flag_bitsILi16EEENST_INS5_IJNSA_ILi8EEESG_EEENS5_IJSG_SB_EEEEEEEvNS4_8identityES12_S1C_vS1D_EENS_8epilogue10collective6detail29Sm90TmaWarpSpecializedAdapterINS1G_15DefaultEpilogueISI_SJ_SJ_NS1F_6thread17LinearCombinationISI_Li1EffLNS1K_9ScaleType4KindE0ELNS_15FloatRoundStyleE2ESI_EENS1_15EpilogueDefaultEEEEEvvEEEEvNT_6ParamsE)
        /*0020*/ 	.word	0x00000000
.L_19:


//--------------------- .nv.compat                --------------------------
	.section	.nv.compat,"",@"SHT_CUDA_COMPAT_INFO"
	.align	4
        /*0000*/ 	.byte	0x02, 0x09, 0x01, 0x00, 0x02, 0x02, 0x04, 0x00, 0x02, 0x05, 0x05, 0x00, 0x03, 0x07, 0x01, 0x01
        /*0010*/ 	.byte	0x02, 0x03, 0x01, 0x00, 0x02, 0x06, 0x01, 0x00, 0x04, 0x0b, 0x08, 0x00, 0x00, 0x00, 0x00, 0x00
        /*0020*/ 	.byte	0x00, 0x00, 0x00, 0x00


//--------------------- .nv.info._ZN7cutlass13device_kernelINS_4gemm6kernel13GemmUniversalIN4cute5tupleIJiiiiEEENS1_10collective13CollectiveMmaINS1_34MainloopSm90TmaGmmaWarpSpecializedILi4ENS5_IJNS4_1CILi1EEESB_SB_EEENS1_35KernelTmaWarpSpecializedCooperativeEEENS5_IJNSA_ILi128EEESF_NSA_ILi32EEEEEENS_6half_tENS5_IJlSB_lEEESI_SJ_NS4_8TiledMMAINS4_8MMA_AtomIJNS4_4SM904GMMA26MMA_64x128x16_F32F16F16_SSILNSN_5MajorE0ELSP_0ELNSN_7ScaleInE1ELSQ_1EEEEEENS4_6LayoutINS5_IJNSA_ILi2EEESB_SB_EEENS5_IJSB_NSA_ILi0EEESW_EEEEENS5_IJNS4_10UnderscoreESZ_SZ_EEEEENS4_13SM90_TMA_LOADENS4_14ComposedLayoutINS4_7SwizzleILi2ELi4ELi3EEENS4_18smem_ptr_flag_bitsILi16EEENST_INS5_IJNSA_ILi8EEESG_EEENS5_IJSG_SB_EEEEEEEvNS4_8identityES12_S1C_vS1D_EENS_8epilogue10collective6detail29Sm90TmaWarpSpecializedAdapterINS1G_15DefaultEpilogueISI_SJ_SJ_NS1F_6thread17LinearCombinationISI_Li1EffLNS1K_9ScaleType4KindE0ELNS_15FloatRoundStyleE2ESI_EENS1_15EpilogueDefaultEEEEEvvEEEEvNT_6ParamsE --------------------------
	.section	.nv.info._ZN7cutlass13device_kernelINS_4gemm6kernel13GemmUniversalIN4cute5tupleIJiiiiEEENS1_10collective13CollectiveMmaINS1_34MainloopSm90TmaGmmaWarpSpecializedILi4ENS5_IJNS4_1CILi1EEESB_SB_EEENS1_35KernelTmaWarpSpecializedCooperativeEEENS5_IJNSA_ILi128EEESF_NSA_ILi32EEEEEENS_6half_tENS5_IJlSB_lEEESI_SJ_NS4_8TiledMMAINS4_8MMA_AtomIJNS4_4SM904GMMA26MMA_64x128x16_F32F16F16_SSILNSN_5MajorE0ELSP_0ELNSN_7ScaleInE1ELSQ_1EEEEEENS4_6LayoutINS5_IJNSA_ILi2EEESB_SB_EEENS5_IJSB_NSA_ILi0EEESW_EEEEENS5_IJNS4_10UnderscoreESZ_SZ_EEEEENS4_13SM90_TMA_LOADENS4_14ComposedLayoutINS4_7SwizzleILi2ELi4ELi3EEENS4_18smem_ptr_flag_bitsILi16EEENST_INS5_IJNSA_ILi8EEESG_EEENS5_IJSG_SB_EEEEEEEvNS4_8identityES12_S1C_vS1D_EENS_8epilogue10collective6detail29Sm90TmaWarpSpecializedAdapterINS1G_15DefaultEpilogueISI_SJ_SJ_NS1F_6thread17LinearCombinationISI_Li1EffLNS1K_9ScaleType4KindE0ELNS_15FloatRoundStyleE2ESI_EENS1_15EpilogueDefaultEEEEEvvEEEEvNT_6ParamsE,"",@"SHT_CUDA_INFO"
	.sectionflags	@""
	.align	4


	//----- nvinfo : EIATTR_CUDA_API_VERSION
	.align		4
        /*0000*/ 	.byte	0x04, 0x37
        /*0002*/ 	.short	(.L_21 - .L_20)
.L_20:
        /*0004*/ 	.word	0x00000082


	//----- nvinfo : EIATTR_KPARAM_INFO
	.align		4
.L_21:
        /*0008*/ 	.byte	0x04, 0x17
        /*000a*/ 	.short	(.L_23 - .L_22)
.L_22:
        /*000c*/ 	.word	0x00000000
        /*0010*/ 	.short	0x0000
        /*0012*/ 	.short	0x0070
        /*0014*/ 	.byte	0x00, 0xf0, 0x01, 0x10


	//----- nvinfo : EIATTR_SPARSE_MMA_MASK
	.align		4
.L_23:
        /*0018*/ 	.byte	0x03, 0x50
        /*001a*/ 	.short	0x0000


	//----- nvinfo : EIATTR_MAXREG_COUNT
	.align		4
        /*001c*/ 	.byte	0x03, 0x1b
        /*001e*/ 	.short	0x00a8


	//----- nvinfo : EIATTR_NUM_BARRIERS
	.align		4
        /*0020*/ 	.byte	0x02, 0x4c
        /*0022*/ 	.byte	0x01
	.zero		1


	//----- nvinfo : EIATTR_EXTERNS
	.align		4
        /*0024*/ 	.byte	0x04, 0x0f
        /*0026*/ 	.short	(.L_25 - .L_24)


	//   ....[0]....
	.align		4
.L_24:
        /*0028*/ 	.word	index@(__assertfail)


	//----- nvinfo : EIATTR_MERCURY_ISA_VERSION
	.align		4
.L_25:
        /*002c*/ 	.byte	0x03, 0x5f
        /*002e*/ 	.short	0x0101


	//----- nvinfo : EIATTR_INT_WARP_WIDE_INSTR_OFFSETS
	.align		4
        /*0030*/ 	.byte	0x04, 0x31
        /*0032*/ 	.short	(.L_27 - .L_26)


	//   ....[0]....
.L_26:
        /*0034*/ 	.word	0x000003b0


	//   ....[1]....
        /*0038*/ 	.word	0x000003e0


	//   ....[2]....
        /*003c*/ 	.word	0x000004c0


	//----- nvinfo : EIATTR_COOP_GROUP_MASK_REGIDS
	.align		4
.L_27:
        /*0040*/ 	.byte	0x04, 0x29
        /*0042*/ 	.short	(.L_29 - .L_28)


	//   ....[0]....
.L_28:
        /*0044*/ 	.word	0xffffffff


	//   ....[1]....
        /*0048*/ 	.word	0xffffffff


	//   ....[2]....
        /*004c*/ 	.word	0xffffffff


	//   ....[3]....
        /*0050*/ 	.word	0xffffffff


	//   ....[4]....
        /*0054*/ 	.word	0xffffffff


	//----- nvinfo : EIATTR_COOP_GROUP_INSTR_OFFSETS
	.align		4
.L_29:
        /*0058*/ 	.byte	0x04, 0x28
        /*005a*/ 	.short	(.L_31 - .L_30)


	//   ....[0]....
.L_30:
        /*005c*/ 	.word	0x00000060


	//   ....[1]....
        /*0060*/ 	.word	0x00000070


	//   ....[2]....
        /*0064*/ 	.word	0x00000130


	//   ....[3]....
        /*0068*/ 	.word	0x000002c0


	//   ....[4]....
        /*006c*/ 	.word	0x00000f70


	//----- nvinfo : EIATTR_REG_RECONFIG
	.align		4
.L_31:
        /*0070*/ 	.byte	0x01, 0x54
	.zero		2


	//----- nvinfo : EIATTR_SYSCALL_OFFSETS
	.align		4
        /*0074*/ 	.byte	0x04, 0x46
        /*0076*/ 	.short	(.L_33 - .L_32)


	//   ....[0]....
.L_32:
        /*0078*/ 	.word	0x00001130


	//----- nvinfo : EIATTR_MBARRIER_INSTR_OFFSETS
	.align		4
.L_33:
        /*007c*/ 	.byte	0x04, 0x39
        /*007e*/ 	.short	(.L_35 - .L_34)


	//   ....[0]....
.L_34:
        /*0080*/ 	.word	0x00000230
        /*0084*/ 	.word	0x000000ff
        /*0088*/ 	.word	0x00000000
        /*008c*/ 	.short	0x0100
        /*008e*/ 	.byte	0x08
	.zero		1


	//   ....[1]....
        /*0090*/ 	.word	0x00000240
        /*0094*/ 	.word	0x000000ff
        /*0098*/ 	.word	0x00000020
        /*009c*/ 	.short	0x0100
        /*009e*/ 	.byte	0x08
	.zero		1


	//   ....[2]....
        /*00a0*/ 	.word	0x00000250
        /*00a4*/ 	.word	0x000000ff
        /*00a8*/ 	.word	0x00000008
        /*00ac*/ 	.short	0x0100
        /*00ae*/ 	.byte	0x08
	.zero		1


	//   ....[3]....
        /*00b0*/ 	.word	0x00000260
        /*00b4*/ 	.word	0x000000ff
        /*00b8*/ 	.word	0x00000028
        /*00bc*/ 	.short	0x0100
        /*00be*/ 	.byte	0x08
	.zero		1


	//   ....[4]....
        /*00c0*/ 	.word	0x00000270
        /*00c4*/ 	.word	0x000000ff
        /*00c8*/ 	.word	0x00000010
        /*00cc*/ 	.short	0x0100
        /*00ce*/ 	.byte	0x08
	.zero		1


	//   ....[5]....
        /*00d0*/ 	.word	0x00000280
        /*00d4*/ 	.word	0x000000ff
        /*00d8*/ 	.word	0x00000030
        /*00dc*/ 	.short	0x0100
        /*00de*/ 	.byte	0x08
	.zero		1


	//   ....[6]....
        /*00e0*/ 	.word	0x00000290
        /*00e4*/ 	.word	0x000000ff
        /*00e8*/ 	.word	0x00000018
        /*00ec*/ 	.short	0x0100
        /*00ee*/ 	.byte	0x08
	.zero		1


	//   ....[7]....
        /*00f0*/ 	.word	0x000002a0
        /*00f4*/ 	.word	0x000000ff
        /*00f8*/ 	.word	0x00000038
        /*00fc*/ 	.short	0x0100
        /*00fe*/ 	.byte	0x08
	.zero		1


	//   ....[8]....
        /*0100*/ 	.word	0x00000530
        /*0104*/ 	.word	0x000000ff
        /*0108*/ 	.word	0x00000050
        /*010c*/ 	.short	0x0100
        /*010e*/ 	.byte	0x06
	.zero		1


	//   ....[9]....
        /*0110*/ 	.word	0x00000590
        /*0114*/ 	.word	0x000000ff
        /*0118*/ 	.word	0x00000058
        /*011c*/ 	.short	0x0100
        /*011e*/ 	.byte	0x06
	.zero		1


	//   ....[10]....
        /*0120*/ 	.word	0x000011b0
        /*0124*/ 	.word	0x00000003
        /*0128*/ 	.word	0x00000000
        /*012c*/ 	.short	0x010a
        /*012e*/ 	.byte	0x3f
	.zero		1


	//   ....[11]....
        /*0130*/ 	.word	0x000011f0
        /*0134*/ 	.word	0x00000003
        /*0138*/ 	.word	0x00000000
        /*013c*/ 	.short	0x010a
        /*013e*/ 	.byte	0x3f
	.zero		1


	//   ....[12]....
        /*0140*/ 	.word	0x00001490
        /*0144*/ 	.word	0x000000ff
        /*0148*/ 	.word	0x00000000
        /*014c*/ 	.short	0x010a
        /*014e*/ 	.byte	0x04
	.zero		1


	//   ....[13]....
        /*0150*/ 	.word	0x000014d0
        /*0154*/ 	.word	0x000000ff
        /*0158*/ 	.word	0x00000000
        /*015c*/ 	.short	0x010a
        /*015e*/ 	.byte	0x04
	.zero		1


	//   ....[14]....
        /*0160*/ 	.word	0x00001630
        /*0164*/ 	.word	0x000000ff
        /*0168*/ 	.word	0x00000000
        /*016c*/ 	.short	0x0101
        /*016e*/ 	.byte	0x04
	.zero		1


	//   ....[15]....
        /*0170*/ 	.word	0x00001810
        /*0174*/ 	.word	0x000000ff
        /*0178*/ 	.word	0x00000000
        /*017c*/ 	.short	0x0101
        /*017e*/ 	.byte	0x04
	.zero		1


	//   ....[16]....
        /*0180*/ 	.word	0x00006bb0
        /*0184*/ 	.word	0x0000000c
        /*0188*/ 	.word	0x00000020
        /*018c*/ 	.short	0x010a
        /*018e*/ 	.byte	0x3f
	.zero		1


	//   ....[17]....
        /*0190*/ 	.word	0x00006f50
        /*0194*/ 	.word	0x00000005
        /*0198*/ 	.word	0x00000058
        /*019c*/ 	.short	0x0101
        /*019e*/ 	.byte	0x3f
	.zero		1


	//   ....[18]....
        /*01a0*/ 	.word	0x00007650
        /*01a4*/ 	.word	0x00000007
        /*01a8*/ 	.word	0x00000000
        /*01ac*/ 	.short	0x010a
        /*01ae*/ 	.byte	0x3f
	.zero		1


	//   ....[19]....
        /*01b0*/ 	.word	0x000076d0
        /*01b4*/ 	.word	0x00000006
        /*01b8*/ 	.word	0x00000000
        /*01bc*/ 	.short	0x010a
        /*01be*/ 	.byte	0x3f
	.zero		1


	//   ....[20]....
        /*01c0*/ 	.word	0x00007760
        /*01c4*/ 	.word	0x00000007
        /*01c8*/ 	.word	0x00000000
        /*01cc*/ 	.short	0x010a
        /*01ce*/ 	.byte	0x3f
	.zero		1


	//   ....[21]....
        /*01d0*/ 	.word	0x000077f0
        /*01d4*/ 	.word	0x00000005
        /*01d8*/ 	.word	0x00000000
        /*01dc*/ 	.short	0x010a
        /*01de*/ 	.byte	0x3f
	.zero		1


	//   ....[22]....
        /*01e0*/ 	.word	0x00007850
        /*01e4*/ 	.word	0x00000003
        /*01e8*/ 	.word	0x00000000
        /*01ec*/ 	.short	0x010a
        /*01ee*/ 	.byte	0x3f
	.zero		1


	//   ....[23]....
        /*01f0*/ 	.word	0x000078b0
        /*01f4*/ 	.word	0x00000004
        /*01f8*/ 	.word	0x00000000
        /*01fc*/ 	.short	0x010a
        /*01fe*/ 	.byte	0x3f
	.zero		1


	//   ....[24]....
        /*0200*/ 	.word	0x00007980
        /*0204*/ 	.word	0x0000000c
        /*0208*/ 	.word	0x00000020
        /*020c*/ 	.short	0x010a
        /*020e*/ 	.byte	0x3f
	.zero		1


	//   ....[25]....
        /*0210*/ 	.word	0x00007a50
        /*0214*/ 	.word	0x00000007
        /*0218*/ 	.word	0x00000000
        /*021c*/ 	.short	0x010a
        /*021e*/ 	.byte	0x3f
	.zero		1


	//   ....[26]....
        /*0220*/ 	.word	0x00007aa0
        /*0224*/ 	.word	0x00000006
        /*0228*/ 	.word	0x00000000
        /*022c*/ 	.short	0x010a
        /*022e*/ 	.byte	0x3f
	.zero		1


	//   ....[27]....
        /*0230*/ 	.word	0x00007af0
        /*0234*/ 	.word	0x00000007
        /*0238*/ 	.word	0x00000000
        /*023c*/ 	.short	0x010a
        /*023e*/ 	.byte	0x3f
	.zero		1


	//----- nvinfo : EIATTR_NUM_MBARRIERS
	.align		4
.L_35:
        /*0240*/ 	.byte	0x03, 0x38
        /*0242*/ 	.short	0x000a


	//----- nvinfo : EIATTR_EXIT_INSTR_OFFSETS
	.align		4
        /*0244*/ 	.byte	0x04, 0x1c
        /*0246*/ 	.short	(.L_37 - .L_36)


	//   ....[0]....
.L_36:
        /*0248*/ 	.word	0x000005e0


	//   ....[1]....
        /*024c*/ 	.word	0x00000ea0


	//   ....[2]....
        /*0250*/ 	.word	0x00006220


	//   ....[3]....
        /*0254*/ 	.word	0x00006850


	//   ....[4]....
        /*0258*/ 	.word	0x00007840


	//----- nvinfo : EIATTR_MAX_THREADS
	.align		4
.L_37:
        /*025c*/ 	.byte	0x04, 0x05
        /*025e*/ 	.short	(.L_39 - .L_38)
.L_38:
        /*0260*/ 	.word	0x00000180
        /*0264*/ 	.word	0x00000001
        /*0268*/ 	.word	0x00000001


	//----- nvinfo : EIATTR_CRS_STACK_SIZE
	.align		4
.L_39:
        /*026c*/ 	.byte	0x04, 0x1e
        /*026e*/ 	.short	(.L_41 - .L_40)
.L_40:
        /*0270*/ 	.word	0x00000000


	//----- nvinfo : EIATTR_CBANK_PARAM_SIZE
	.align		4
.L_41:
        /*0274*/ 	.byte	0x03, 0x19
        /*0276*/ 	.short	0x0470


	//----- nvinfo : EIATTR_PARAM_CBANK
	.align		4
        /*0278*/ 	.byte	0x04, 0x0a
        /*027a*/ 	.short	(.L_43 - .L_42)
	.align		4
.L_42:
        /*027c*/ 	.word	index@(.nv.constant0._ZN7cutlass13device_kernelINS_4gemm6kernel13GemmUniversalIN4cute5tupleIJiiiiEEENS1_10collective13CollectiveMmaINS1_34MainloopSm90TmaGmmaWarpSpecializedILi4ENS5_IJNS4_1CILi1EEESB_SB_EEENS1_35KernelTmaWarpSpecializedCooperativeEEENS5_IJNSA_ILi128EEESF_NSA_ILi32EEEEEENS_6half_tENS5_IJlSB_lEEESI_SJ_NS4_8TiledMMAINS4_8MMA_AtomIJNS4_4SM904GMMA26MMA_64x128x16_F32F16F16_SSILNSN_5MajorE0ELSP_0ELNSN_7ScaleInE1ELSQ_1EEEEEENS4_6LayoutINS5_IJNSA_ILi2EEESB_SB_EEENS5_IJSB_NSA_ILi0EEESW_EEEEENS5_IJNS4_10UnderscoreESZ_SZ_EEEEENS4_13SM90_TMA_LOADENS4_14ComposedLayoutINS4_7SwizzleILi2ELi4ELi3EEENS4_18smem_ptr_flag_bitsILi16EEENST_INS5_IJNSA_ILi8EEESG_EEENS5_IJSG_SB_EEEEEEEvNS4_8identityES12_S1C_vS1D_EENS_8epilogue10collective6detail29Sm90TmaWarpSpecializedAdapterINS1G_15DefaultEpilogueISI_SJ_SJ_NS1F_6thread17LinearCombinationISI_Li1EffLNS1K_9ScaleType4KindE0ELNS_15FloatRoundStyleE2ESI_EENS1_15EpilogueDefaultEEEEEvvEEEEvNT_6ParamsE)
        /*0280*/ 	.short	0x0210
        /*0282*/ 	.short	0x0470


	//----- nvinfo : EIATTR_SW_WAR
	.align		4
.L_43:
        /*0284*/ 	.byte	0x04, 0x36
        /*0286*/ 	.short	(.L_45 - .L_44)
.L_44:
        /*0288*/ 	.word	0x00000008
.L_45:


//--------------------- .nv.callgraph             --------------------------
	.section	.nv.callgraph,"",@"SHT_CUDA_CALLGRAPH"
	.align	4
	.sectionentsize	8
	.align		4
        /*0000*/ 	.word	0x00000000
	.align		4
        /*0004*/ 	.word	0xffffffff
	.align		4
        /*0008*/ 	.word	index@(_ZN7cutlass13device_kernelINS_4gemm6kernel13GemmUniversalIN4cute5tupleIJiiiiEEENS1_10collective13CollectiveMmaINS1_34MainloopSm90TmaGmmaWarpSpecializedILi4ENS5_IJNS4_1CILi1EEESB_SB_EEENS1_35KernelTmaWarpSpecializedCooperativeEEENS5_IJNSA_ILi128EEESF_NSA_ILi32EEEEEENS_6half_tENS5_IJlSB_lEEESI_SJ_NS4_8TiledMMAINS4_8MMA_AtomIJNS4_4SM904GMMA26MMA_64x128x16_F32F16F16_SSILNSN_5MajorE0ELSP_0ELNSN_7ScaleInE1ELSQ_1EEEEEENS4_6LayoutINS5_IJNSA_ILi2EEESB_SB_EEENS5_IJSB_NSA_ILi0EEESW_EEEEENS5_IJNS4_10UnderscoreESZ_SZ_EEEEENS4_13SM90_TMA_LOADENS4_14ComposedLayoutINS4_7SwizzleILi2ELi4ELi3EEENS4_18smem_ptr_flag_bitsILi16EEENST_INS5_IJNSA_ILi8EEESG_EEENS5_IJSG_SB_EEEEEEEvNS4_8identityES12_S1C_vS1D_EENS_8epilogue10collective6detail29Sm90TmaWarpSpecializedAdapterINS1G_15DefaultEpilogueISI_SJ_SJ_NS1F_6thread17LinearCombinationISI_Li1EffLNS1K_9ScaleType4KindE0ELNS_15FloatRoundStyleE2ESI_EENS1_15EpilogueDefaultEEEEEvvEEEEvNT_6ParamsE)
	.align		4
        /*000c*/ 	.word	index@(__assertfail)
	.align		4
        /*0010*/ 	.word	0x00000000
	.align		4
        /*0014*/ 	.word	0xfffffffe
	.align		4
        /*0018*/ 	.word	0x00000000
	.align		4
        /*001c*/ 	.word	0xfffffffd
	.align		4
        /*0020*/ 	.word	0x00000000
	.align		4
        /*0024*/ 	.word	0xfffffffc


//--------------------- .nv.constant4             --------------------------
	.section	.nv.constant4,"a",@progbits
	.align	8
	.align		8
.nv.constant4:
        /*0000*/ 	.dword	__assertfail
	.align		8
        /*0008*/ 	.dword	__unnamed_1
	.align		8
        /*0010*/ 	.dword	_ZN39_INTERNAL_93779e9e_4_k_cu_d43d1606_29784cuda3std3__45__cpo5beginE
	.align		8
        /*0018*/ 	.dword	_ZN39_INTERNAL_93779e9e_4_k_cu_d43d1606_29784cuda3std3__45__cpo3endE
	.align		8
        /*0020*/ 	.dword	_ZN39_INTERNAL_93779e9e_4_k_cu_d43d1606_29784cuda3std3__45__cpo6cbeginE
	.align		8
        /*0028*/ 	.dword	_ZN39_INTERNAL_93779e9e_4_k_cu_d43d1606_29784cuda3std3__45__cpo4cendE
	.align		8
        /*0030*/ 	.dword	_ZN39_INTERNAL_93779e9e_4_k_cu_d43d1606_29784cuda3std3__441_GLOBAL__N__93779e9e_4_k_cu_d43d1606_29786ignoreE
	.align		8
        /*0038*/ 	.dword	_ZN39_INTERNAL_93779e9e_4_k_cu_d43d1606_29784cuda3std3__419piecewise_constructE
	.align		8
        /*0040*/ 	.dword	_ZN39_INTERNAL_93779e9e_4_k_cu_d43d1606_29784cuda3std3__48in_placeE
	.align		8
        /*0048*/ 	.dword	_ZN39_INTERNAL_93779e9e_4_k_cu_d43d1606_29784cuda3std6ranges3__45__cpo4swapE
	.align		8
        /*0050*/ 	.dword	_ZN39_INTERNAL_93779e9e_4_k_cu_d43d1606_29784cuda3std6ranges3__45__cpo9iter_moveE
	.align		8
        /*0058*/ 	.dword	_ZN39_INTERNAL_93779e9e_4_k_cu_d43d1606_29784cute7productE
	.align		8
        /*0060*/ 	.dword	_ZN39_INTERNAL_93779e9e_4_k_cu_d43d1606_29784cute1_E
	.align		8
        /*0068*/ 	.dword	$str$22
	.align		8
        /*0070*/ 	.dword	$str$23


//--------------------- .text._ZN7cutlass13device_kernelINS_4gemm6kernel13GemmUniversalIN4cute5tupleIJiiiiEEENS1_10collective13CollectiveMmaINS1_34MainloopSm90TmaGmmaWarpSpecializedILi4ENS5_IJNS4_1CILi1EEESB_SB_EEENS1_35KernelTmaWarpSpecializedCooperativeEEENS5_IJNSA_ILi128EEESF_NSA_ILi32EEEEEENS_6half_tENS5_IJlSB_lEEESI_SJ_NS4_8TiledMMAINS4_8MMA_AtomIJNS4_4SM904GMMA26MMA_64x128x16_F32F16F16_SSILNSN_5MajorE0ELSP_0ELNSN_7ScaleInE1ELSQ_1EEEEEENS4_6LayoutINS5_IJNSA_ILi2EEESB_SB_EEENS5_IJSB_NSA_ILi0EEESW_EEEEENS5_IJNS4_10UnderscoreESZ_SZ_EEEEENS4_13SM90_TMA_LOADENS4_14ComposedLayoutINS4_7SwizzleILi2ELi4ELi3EEENS4_18smem_ptr_flag_bitsILi16EEENST_INS5_IJNSA_ILi8EEESG_EEENS5_IJSG_SB_EEEEEEEvNS4_8identityES12_S1C_vS1D_EENS_8epilogue10collective6detail29Sm90TmaWarpSpecializedAdapterINS1G_15DefaultEpilogueISI_SJ_SJ_NS1F_6thread17LinearCombinationISI_Li1EffLNS1K_9ScaleType4KindE0ELNS_15FloatRoundStyleE2ESI_EENS1_15EpilogueDefaultEEEEEvvEEEEvNT_6ParamsE --------------------------
	.section	.text._ZN7cutlass13device_kernelINS_4gemm6kernel13GemmUniversalIN4cute5tupleIJiiiiEEENS1_10collective13CollectiveMmaINS1_34MainloopSm90TmaGmmaWarpSpecializedILi4ENS5_IJNS4_1CILi1EEESB_SB_EEENS1_35KernelTmaWarpSpecializedCooperativeEEENS5_IJNSA_ILi128EEESF_NSA_ILi32EEEEEENS_6half_tENS5_IJlSB_lEEESI_SJ_NS4_8TiledMMAINS4_8MMA_AtomIJNS4_4SM904GMMA26MMA_64x128x16_F32F16F16_SSILNSN_5MajorE0ELSP_0ELNSN_7ScaleInE1ELSQ_1EEEEEENS4_6LayoutINS5_IJNSA_ILi2EEESB_SB_EEENS5_IJSB_NSA_ILi0EEESW_EEEEENS5_IJNS4_10UnderscoreESZ_SZ_EEEEENS4_13SM90_TMA_LOADENS4_14ComposedLayoutINS4_7SwizzleILi2ELi4ELi3EEENS4_18smem_ptr_flag_bitsILi16EEENST_INS5_IJNSA_ILi8EEESG_EEENS5_IJSG_SB_EEEEEEEvNS4_8identityES12_S1C_vS1D_EENS_8epilogue10collective6detail29Sm90TmaWarpSpecializedAdapterINS1G_15DefaultEpilogueISI_SJ_SJ_NS1F_6thread17LinearCombinationISI_Li1EffLNS1K_9ScaleType4KindE0ELNS_15FloatRoundStyleE2ESI_EENS1_15EpilogueDefaultEEEEEvvEEEEvNT_6ParamsE,"ax",@progbits
	.align	128
.text._ZN7cutlass13device_kernelINS_4gemm6kernel13GemmUniversalIN4cute5tupleIJiiiiEEENS1_10collective13CollectiveMmaINS1_34MainloopSm90TmaGmmaWarpSpecializedILi4ENS5_IJNS4_1CILi1EEESB_SB_EEENS1_35KernelTmaWarpSpecializedCooperativeEEENS5_IJNSA_ILi128EEESF_NSA_ILi32EEEEEENS_6half_tENS5_IJlSB_lEEESI_SJ_NS4_8TiledMMAINS4_8MMA_AtomIJNS4_4SM904GMMA26MMA_64x128x16_F32F16F16_SSILNSN_5MajorE0ELSP_0ELNSN_7ScaleInE1ELSQ_1EEEEEENS4_6LayoutINS5_IJNSA_ILi2EEESB_SB_EEENS5_IJSB_NSA_ILi0EEESW_EEEEENS5_IJNS4_10UnderscoreESZ_SZ_EEEEENS4_13SM90_TMA_LOADENS4_14ComposedLayoutINS4_7SwizzleILi2ELi4ELi3EEENS4_18smem_ptr_flag_bitsILi16EEENST_INS5_IJNSA_ILi8EEESG_EEENS5_IJSG_SB_EEEEEEEvNS4_8identityES12_S1C_vS1D_EENS_8epilogue10collective6detail29Sm90TmaWarpSpecializedAdapterINS1G_15DefaultEpilogueISI_SJ_SJ_NS1F_6thread17LinearCombinationISI_Li1EffLNS1K_9ScaleType4KindE0ELNS_15FloatRoundStyleE2ESI_EENS1_15EpilogueDefaultEEEEEvvEEEEvNT_6ParamsE:
        .type           _ZN7cutlass13device_kernelINS_4gemm6kernel13GemmUniversalIN4cute5tupleIJiiiiEEENS1_10collective13CollectiveMmaINS1_34MainloopSm90TmaGmmaWarpSpecializedILi4ENS5_IJNS4_1CILi1EEESB_SB_EEENS1_35KernelTmaWarpSpecializedCooperativeEEENS5_IJNSA_ILi128EEESF_NSA_ILi32EEEEEENS_6half_tENS5_IJlSB_lEEESI_SJ_NS4_8TiledMMAINS4_8MMA_AtomIJNS4_4SM904GMMA26MMA_64x128x16_F32F16F16_SSILNSN_5MajorE0ELSP_0ELNSN_7ScaleInE1ELSQ_1EEEEEENS4_6LayoutINS5_IJNSA_ILi2EEESB_SB_EEENS5_IJSB_NSA_ILi0EEESW_EEEEENS5_IJNS4_10UnderscoreESZ_SZ_EEEEENS4_13SM90_TMA_LOADENS4_14ComposedLayoutINS4_7SwizzleILi2ELi4ELi3EEENS4_18smem_ptr_flag_bitsILi16EEENST_INS5_IJNSA_ILi8EEESG_EEENS5_IJSG_SB_EEEEEEEvNS4_8identityES12_S1C_vS1D_EENS_8epilogue10collective6detail29Sm90TmaWarpSpecializedAdapterINS1G_15DefaultEpilogueISI_SJ_SJ_NS1F_6thread17LinearCombinationISI_Li1EffLNS1K_9ScaleType4KindE0ELNS_15FloatRoundStyleE2ESI_EENS1_15EpilogueDefaultEEEEEvvEEEEvNT_6ParamsE,@function
        .size           _ZN7cutlass13device_kernelINS_4gemm6kernel13GemmUniversalIN4cute5tupleIJiiiiEEENS1_10collective13CollectiveMmaINS1_34MainloopSm90TmaGmmaWarpSpecializedILi4ENS5_IJNS4_1CILi1EEESB_SB_EEENS1_35KernelTmaWarpSpecializedCooperativeEEENS5_IJNSA_ILi128EEESF_NSA_ILi32EEEEEENS_6half_tENS5_IJlSB_lEEESI_SJ_NS4_8TiledMMAINS4_8MMA_AtomIJNS4_4SM904GMMA26MMA_64x128x16_F32F16F16_SSILNSN_5MajorE0ELSP_0ELNSN_7ScaleInE1ELSQ_1EEEEEENS4_6LayoutINS5_IJNSA_ILi2EEESB_SB_EEENS5_IJSB_NSA_ILi0EEESW_EEEEENS5_IJNS4_10UnderscoreESZ_SZ_EEEEENS4_13SM90_TMA_LOADENS4_14ComposedLayoutINS4_7SwizzleILi2ELi4ELi3EEENS4_18smem_ptr_flag_bitsILi16EEENST_INS5_IJNSA_ILi8EEESG_EEENS5_IJSG_SB_EEEEEEEvNS4_8identityES12_S1C_vS1D_EENS_8epilogue10collective6detail29Sm90TmaWarpSpecializedAdapterINS1G_15DefaultEpilogueISI_SJ_SJ_NS1F_6thread17LinearCombinationISI_Li1EffLNS1K_9ScaleType4KindE0ELNS_15FloatRoundStyleE2ESI_EENS1_15EpilogueDefaultEEEEEvvEEEEvNT_6ParamsE,(.L_x_194 - _ZN7cutlass13device_kernelINS_4gemm6kernel13GemmUniversalIN4cute5tupleIJiiiiEEENS1_10collective13CollectiveMmaINS1_34MainloopSm90TmaGmmaWarpSpecializedILi4ENS5_IJNS4_1CILi1EEESB_SB_EEENS1_35KernelTmaWarpSpecializedCooperativeEEENS5_IJNSA_ILi128EEESF_NSA_ILi32EEEEEENS_6half_tENS5_IJlSB_lEEESI_SJ_NS4_8TiledMMAINS4_8MMA_AtomIJNS4_4SM904GMMA26MMA_64x128x16_F32F16F16_SSILNSN_5MajorE0ELSP_0ELNSN_7ScaleInE1ELSQ_1EEEEEENS4_6LayoutINS5_IJNSA_ILi2EEESB_SB_EEENS5_IJSB_NSA_ILi0EEESW_EEEEENS5_IJNS4_10UnderscoreESZ_SZ_EEEEENS4_13SM90_TMA_LOADENS4_14ComposedLayoutINS4_7SwizzleILi2ELi4ELi3EEENS4_18smem_ptr_flag_bitsILi16EEENST_INS5_IJNSA_ILi8EEESG_EEENS5_IJSG_SB_EEEEEEEvNS4_8identityES12_S1C_vS1D_EENS_8epilogue10collective6detail29Sm90TmaWarpSpecializedAdapterINS1G_15DefaultEpilogueISI_SJ_SJ_NS1F_6thread17LinearCombinationISI_Li1EffLNS1K_9ScaleType4KindE0ELNS_15FloatRoundStyleE2ESI_EENS1_15EpilogueDefaultEEEEEvvEEEEvNT_6ParamsE)
        .other          _ZN7cutlass13device_kernelINS_4gemm6kernel13GemmUniversalIN4cute5tupleIJiiiiEEENS1_10collective13CollectiveMmaINS1_34MainloopSm90TmaGmmaWarpSpecializedILi4ENS5_IJNS4_1CILi1EEESB_SB_EEENS1_35KernelTmaWarpSpecializedCooperativeEEENS5_IJNSA_ILi128EEESF_NSA_ILi32EEEEEENS_6half_tENS5_IJlSB_lEEESI_SJ_NS4_8TiledMMAINS4_8MMA_AtomIJNS4_4SM904GMMA26MMA_64x128x16_F32F16F16_SSILNSN_5MajorE0ELSP_0ELNSN_7ScaleInE1ELSQ_1EEEEEENS4_6LayoutINS5_IJNSA_ILi2EEESB_SB_EEENS5_IJSB_NSA_ILi0EEESW_EEEEENS5_IJNS4_10UnderscoreESZ_SZ_EEEEENS4_13SM90_TMA_LOADENS4_14ComposedLayoutINS4_7SwizzleILi2ELi4ELi3EEENS4_18smem_ptr_flag_bitsILi16EEENST_INS5_IJNSA_ILi8EEESG_EEENS5_IJSG_SB_EEEEEEEvNS4_8identityES12_S1C_vS1D_EENS_8epilogue10collective6detail29Sm90TmaWarpSpecializedAdapterINS1G_15DefaultEpilogueISI_SJ_SJ_NS1F_6thread17LinearCombinationISI_Li1EffLNS1K_9ScaleType4KindE0ELNS_15FloatRoundStyleE2ESI_EENS1_15EpilogueDefaultEEEEEvvEEEEvNT_6ParamsE,@"STO_CUDA_ENTRY STV_DEFAULT"
_ZN7cutlass13device_kernelINS_4gemm6kernel13GemmUniversalIN4cute5tupleIJiiiiEEENS1_10collective13CollectiveMmaINS1_34MainloopSm90TmaGmmaWarpSpecializedILi4ENS5_IJNS4_1CILi1EEESB_SB_EEENS1_35KernelTmaWarpSpecializedCooperativeEEENS5_IJNSA_ILi128EEESF_NSA_ILi32EEEEEENS_6half_tENS5_IJlSB_lEEESI_SJ_NS4_8TiledMMAINS4_8MMA_AtomIJNS4_4SM904GMMA26MMA_64x128x16_F32F16F16_SSILNSN_5MajorE0ELSP_0ELNSN_7ScaleInE1ELSQ_1EEEEEENS4_6LayoutINS5_IJNSA_ILi2EEESB_SB_EEENS5_IJSB_NSA_ILi0EEESW_EEEEENS5_IJNS4_10UnderscoreESZ_SZ_EEEEENS4_13SM90_TMA_LOADENS4_14ComposedLayoutINS4_7SwizzleILi2ELi4ELi3EEENS4_18smem_ptr_flag_bitsILi16EEENST_INS5_IJNSA_ILi8EEESG_EEENS5_IJSG_SB_EEEEEEEvNS4_8identityES12_S1C_vS1D_EENS_8epilogue10collective6detail29Sm90TmaWarpSpecializedAdapterINS1G_15DefaultEpilogueISI_SJ_SJ_NS1F_6thread17LinearCombinationISI_Li1EffLNS1K_9ScaleType4KindE0ELNS_15FloatRoundStyleE2ESI_EENS1_15EpilogueDefaultEEEEEvvEEEEvNT_6ParamsE:
[----:B------:R-:W0:Y:S01]  /*0000*/  LDC R1, c[0x0][0x28] ;  /* 0x00000a00ff017b82 */ /* 0x000e220000000800 */
[----:B------:R-:W1:Y:S01]  /*0010*/  S2R R18, SR_TID.X ;  /* 0x0000000000127919 */ /* 0x000e620000002100 */
[----:B------:R-:W-:Y:S01]  /*0020*/  ELECT P0, URZ, PT ;  /* 0x00000000003f782f */ /* 0x000fe20003800000 */
[----:B------:R-:W-:Y:S01]  /*0030*/  BSSY B0, `(.L_x_0) ;  /* 0x000000f000007945 */ /* 0x000fe20003800000 */
[--C-:B-1----:R-:W-:Y:S02]  /*0040*/  SHF.R.U32.HI R0, RZ, 0x5, R18.reuse ;  /* 0x00000005ff007819 */ /* 0x102fe40000011612 */
[----:B------:R-:W-:-:S03]  /*0050*/  SHF.R.U32.HI R22, RZ, 0x7, R18 ;  /* 0x00000007ff167819 */ /* 0x000fc60000011612 */
[----:B------:R-:W1:Y:S04]  /*0060*/  SHFL.IDX PT, R5, R0, RZ, 0x1f ;  /* 0x00001fff00057589 */ /* 0x000e6800000e0000 */
[----:B------:R2:W3:Y:S01]  /*0070*/  SHFL.IDX PT, R8, R22, RZ, 0x1f ;  /* 0x00001fff16087589 */ /* 0x0004e200000e0000 */
[----:B-1----:R-:W-:-:S13]  /*0080*/  ISETP.NE.OR P0, PT, R5, RZ, !P0 ;  /* 0x000000ff0500720c */ /* 0x002fda0004705670 */
[----:B0-23--:R-:W-:Y:S05]  /*0090*/  @P0 BRA `(.L_x_1) ;  /* 0x0000000000200947 */ /* 0x00dfea0003800000 */
[----:B------:R-:W-:Y:S02]  /*00a0*/  ULDC.64 UR4, c[0x0][0x198] ;  /* 0x0000660000047ab9 */ /* 0x000fe40000000a00 */
[----:B------:R-:W-:Y:S02]  /*00b0*/  UIADD3 UR6, UP0, UR4, 0xf0, URZ ;  /* 0x000000f004067890 */ /* 0x000fe4000ff1e03f */
[----:B------:R-:W-:Y:S02]  /*00c0*/  UIADD3 UR4, UP1, UR4, 0x1f0, URZ ;  /* 0x000001f004047890 */ /* 0x000fe4000ff3e03f */
[----:B------:R-:W-:Y:S02]  /*00d0*/  UIADD3.X UR7, URZ, UR5, URZ, UP0, !UPT ;  /* 0x000000053f077290 */ /* 0x000fe400087fe43f */
[----:B------:R-:W-:-:S07]  /*00e0*/  UIADD3.X UR5, URZ, UR5, URZ, UP1, !UPT ;  /* 0x000000053f057290 */ /* 0x000fce0008ffe43f */
[----:B------:R0:W-:Y:S02]  /*00f0*/  UTMACCTL.PF [UR6] ;  /* 0x00000000060079b9 */ /* 0x0001e40008040000 */
[----:B------:R0:W-:Y:S02]  /*0100*/  UTMACCTL.PF [UR4] ;  /* 0x00000000040079b9 */ /* 0x0001e40008040000 */
[----:B0-----:R-:W-:Y:S01]  /*0110*/  NOP ;  /* 0x0000000000007918 */ /* 0x001fe20000000000 */
.L_x_1:
[----:B------:R-:W-:Y:S05]  /*0120*/  BSYNC B0 ;  /* 0x0000000000007941 */ /* 0x000fea0003800000 */
.L_x_0:
[----:B------:R-:W0:Y:S02]  /*0130*/  SHFL.IDX PT, R2, R0, RZ, 0x1f ;  /* 0x00001fff00027589 */ /* 0x000e2400000e0000 */
[----:B0-----:R-:W-:-:S13]  /*0140*/  ISETP.NE.AND P0, PT, R2, RZ, PT ;  /* 0x000000ff0200720c */ /* 0x001fda0003f05270 */
[----:B------:R-:W-:Y:S05]  /*0150*/  @P0 BRA `(.L_x_2) ;  /* 0x0000000000580947 */ /* 0x000fea0003800000 */
[----:B------:R-:W0:Y:S01]  /*0160*/  S2UR UR8, SR_CgaCtaId ;  /* 0x00000000000879c3 */ /* 0x000e220000008800 */
[----:B------:R-:W-:Y:S01]  /*0170*/  UMOV UR4, 0x400 ;  /* 0x0000040000047882 */ /* 0x000fe20000000000 */
[----:B------:R-:W-:Y:S01]  /*0180*/  UMOV UR5, 0x1 ;  /* 0x0000000100057882 */ /* 0x000fe20000000000 */
[----:B------:R-:W-:Y:S01]  /*0190*/  UMOV UR6, 0x100 ;  /* 0x0000010000067882 */ /* 0x000fe20000000000 */
[----:B------:R-:W-:Y:S01]  /*01a0*/  ELECT P0, URZ, PT ;  /* 0x00000000003f782f */ /* 0x000fe20003800000 */
[----:B------:R-:W-:-:S04]  /*01b0*/  UIADD3 UR6, -UR6, 0x100000, URZ ;  /* 0x0010000006067890 */ /* 0x000fc8000fffe13f */
[----:B------:R-:W-:Y:S02]  /*01c0*/  USHF.L.U32 UR7, UR6, 0xb, URZ ;  /* 0x0000000b06077899 */ /* 0x000fe4000800063f */
[----:B------:R-:W-:Y:S02]  /*01d0*/  USHF.L.U32 UR6, UR6, 0x1, URZ ;  /* 0x0000000106067899 */ /* 0x000fe4000800063f */
[----:B0-----:R-:W-:Y:S02]  /*01e0*/  ULEA UR8, UR8, UR4, 0x18 ;  /* 0x0000000408087291 */ /* 0x001fe4000f8ec03f */
[----:B------:R-:W-:-:S04]  /*01f0*/  UIADD3 UR4, -UR5, 0x100000, URZ ;  /* 0x0010000005047890 */ /* 0x000fc8000fffe13f */
[----:B------:R-:W-:Y:S02]  /*0200*/  USHF.L.U32 UR5, UR4, 0xb, URZ ;  /* 0x0000000b04057899 */ /* 0x000fe4000800063f */
[----:B------:R-:W-:Y:S01]  /*0210*/  USHF.L.U32 UR4, UR4, 0x1, URZ ;  /* 0x0000000104047899 */ /* 0x000fe2000800063f */
[----:B------:R-:W0:Y:S11]  /*0220*/  FENCE.VIEW.ASYNC.S ;  /* 0x00000000000073c6 */ /* 0x000e360000000000 */
[----:B0-----:R0:W1:Y:S01]  /*0230*/  SYNCS.EXCH.64 URZ, [UR8], UR4 ;  /* 0x00000004083f75b2 */ /* 0x0010620008000100 */
[----:B------:R0:W2:Y:S01]  /*0240*/  SYNCS.EXCH.64 URZ, [UR8+0x20], UR6 ;  /* 0x00002006083f75b2 */ /* 0x0000a20008000100 */
[----:B------:R0:W3:Y:S01]  /*0250*/  SYNCS.EXCH.64 URZ, [UR8+0x8], UR4 ;  /* 0x00000804083f75b2 */ /* 0x0000e20008000100 */
[----:B------:R0:W4:Y:S01]  /*0260*/  SYNCS.EXCH.64 URZ, [UR8+0x28], UR6 ;  /* 0x00002806083f75b2 */ /* 0x0001220008000100 */
[----:B------:R0:W0:Y:S01]  /*0270*/  SYNCS.EXCH.64 URZ, [UR8+0x10], UR4 ;  /* 0x00001004083f75b2 */ /* 0x0000220008000100 */
[----:B------:R0:W0:Y:S01]  /*0280*/  SYNCS.EXCH.64 URZ, [UR8+0x30], UR6 ;  /* 0x00003006083f75b2 */ /* 0x0000220008000100 */
[----:B------:R0:W0:Y:S01]  /*0290*/  SYNCS.EXCH.64 URZ, [UR8+0x18], UR4 ;  /* 0x00001804083f75b2 */ /* 0x0000220008000100 */
[----:B------:R0:W0:Y:S01]  /*02a0*/  SYNCS.EXCH.64 URZ, [UR8+0x38], UR6 ;  /* 0x00003806083f75b2 */ /* 0x0000220008000100 */
[----:B------:R-:W-:Y:S01]  /*02b0*/  NOP ;  /* 0x0000000000007918 */ /* 0x000fe20000000000 */
.L_x_2:
[----:B------:R-:W5:Y:S01]  /*02c0*/  SHFL.IDX PT, R0, R0, RZ, 0x1f ;  /* 0x00001fff00007589 */ /* 0x000f6200000e0000 */
[----:B------:R-:W-:Y:S01]  /*02d0*/  ELECT P0, URZ, PT ;  /* 0x00000000003f782f */ /* 0x000fe20003800000 */
[----:B------:R-:W1:Y:S01]  /*02e0*/  LDC R2, c[0x0][0x65c] ;  /* 0x00019700ff027b82 */ /* 0x000e620000000800 */
[----:B------:R-:W-:Y:S01]  /*02f0*/  SHF.R.S32.HI R6, RZ, 0x1f, R5 ;  /* 0x0000001fff067819 */ /* 0x000fe20000011405 */
[----:B------:R-:W2:Y:S01]  /*0300*/  S2R R3, SR_CTAID.Y ;  /* 0x0000000000037919 */ /* 0x000ea20000002600 */
[----:B0-----:R-:W-:Y:S01]  /*0310*/  UMOV UR4, 0x20 ;  /* 0x0000002000047882 */ /* 0x001fe20000000000 */
[----:B------:R-:W-:Y:S01]  /*0320*/  ISETP.NE.AND P2, PT, R8, RZ, PT ;  /* 0x000000ff0800720c */ /* 0x000fe20003f45270 */
[----:B------:R-:W-:Y:S01]  /*0330*/  NOP ;  /* 0x0000000000007918 */ /* 0x000fe20000000000 */
[----:B------:R-:W0:Y:S01]  /*0340*/  S2R R4, SR_CTAID.X ;  /* 0x0000000000047919 */ /* 0x000e220000002500 */
[----:B------:R-:W-:Y:S01]  /*0350*/  LEA.HI R6, R6, R5, RZ, 0x2 ;  /* 0x0000000506067211 */ /* 0x000fe200078f10ff */
[----:B------:R-:W-:Y:S01]  /*0360*/  NOP ;  /* 0x0000000000007918 */ /* 0x000fe20000000000 */
[----:B-----5:R-:W-:-:S02]  /*0370*/  ISETP.NE.OR P0, PT, R0, RZ, !P0 ;  /* 0x000000ff0000720c */ /* 0x020fc40004705670 */
[----:B-1----:R-:W-:-:S04]  /*0380*/  ISETP.NE.AND P3, PT, R2, 0x1, PT ;  /* 0x000000010200780c */ /* 0x002fc80003f65270 */
[----:B------:R-:W-:Y:S02]  /*0390*/  P2R R0, PR, RZ, 0x8 ;  /* 0x00000008ff007803 */ /* 0x000fe40000000000 */
[----:B------:R-:W-:-:S05]  /*03a0*/  LOP3.LUT R0, R6, 0xfffffffc, RZ, 0xc0, !PT ;  /* 0xfffffffc06007812 */ /* 0x000fca00078ec0ff */
[----:B------:R-:W-:Y:S01]  /*03b0*/  VOTEU.ALL UP0, P0 ;  /* 0x00000000003f7886 */ /* 0x000fe20000000000 */
[----:B------:R-:W-:Y:S01]  /*03c0*/  IMAD.IADD R0, R5, 0x1, -R0 ;  /* 0x0000000105007824 */ /* 0x000fe200078e0a00 */
[----:B------:R-:W0:Y:S01]  /*03d0*/  @P3 LDC R17, c[0x0][0x10] ;  /* 0x00000400ff113b82 */ /* 0x000e220000000800 */
[----:B------:R-:W-:Y:S01]  /*03e0*/  VOTEU.ALL UP1, P0 ;  /* 0x00000000003f7886 */ /* 0x000fe20000020000 */
[----:B--2---:R-:W-:Y:S01]  /*03f0*/  @P3 IMAD.MOV.U32 R6, RZ, RZ, R3 ;  /* 0x000000ffff063224 */ /* 0x004fe200078e0003 */
[----:B------:R-:W-:Y:S01]  /*0400*/  @!UP0 UMOV UR6, 0x400 ;  /* 0x0000040000068882 */ /* 0x000fe20000000000 */
[----:B------:R-:W-:-:S04]  /*0410*/  @!UP0 UIADD3 UR4, -UR4, 0x100000, URZ ;  /* 0x0010000004048890 */ /* 0x000fc8000fffe13f */
[----:B------:R-:W-:Y:S02]  /*0420*/  @!UP0 USHF.L.U32 UR5, UR4, 0xb, URZ ;  /* 0x0000000b04058899 */ /* 0x000fe4000800063f */
[----:B------:R-:W-:Y:S01]  /*0430*/  @!UP0 USHF.L.U32 UR4, UR4, 0x1, URZ ;  /* 0x0000000104048899 */ /* 0x000fe2000800063f */
[----:B------:R-:W-:Y:S02]  /*0440*/  @P3 IMAD.MOV.U32 R7, RZ, RZ, RZ ;  /* 0x000000ffff073224 */ /* 0x000fe400078e00ff */
[----:B------:R-:W-:Y:S01]  /*0450*/  IMAD.MOV.U32 R5, RZ, RZ, RZ ;  /* 0x000000ffff057224 */ /* 0x000fe200078e00ff */
[----:B------:R-:W1:Y:S01]  /*0460*/  @!UP0 S2UR UR7, SR_CgaCtaId ;  /* 0x00000000000789c3 */ /* 0x000e620000008800 */
[----:B------:R-:W-:-:S07]  /*0470*/  @P3 IMAD.MOV.U32 R11, RZ, RZ, RZ ;  /* 0x000000ffff0b3224 */ /* 0x000fce00078e00ff */
[----:B------:R-:W2:Y:S01]  /*0480*/  @!P3 LDC R9, c[0x0][0xc] ;  /* 0x00000300ff09bb82 */ /* 0x000ea20000000800 */
[----:B0-----:R-:W-:-:S04]  /*0490*/  @P3 IMAD.WIDE.U32 R16, R4, R17, R6 ;  /* 0x0000001104103225 */ /* 0x001fc800078e0006 */
[----:B------:R-:W-:Y:S01]  /*04a0*/  @P3 IMAD.IADD R17, R17, 0x1, R11 ;  /* 0x0000000111113824 */ /* 0x000fe200078e020b */
[----:B-1----:R-:W-:Y:S01]  /*04b0*/  @!UP0 ULEA UR6, UR7, UR6, 0x18 ;  /* 0x0000000607068291 */ /* 0x002fe2000f8ec03f */
[----:B------:R-:W-:Y:S01]  /*04c0*/  VOTEU.ALL UP0, P0 ;  /* 0x00000000003f7886 */ /* 0x000fe20000000000 */
[----:B------:R-:W-:-:S04]  /*04d0*/  ISETP.NE.AND P0, PT, R0, 0x3, PT ;  /* 0x000000030000780c */ /* 0x000fc80003f05270 */
[----:B------:R-:W-:Y:S01]  /*04e0*/  ISETP.EQ.OR P0, PT, R0, RZ, !P0 ;  /* 0x000000ff0000720c */ /* 0x000fe20004702670 */
[----:B--2---:R-:W-:-:S03]  /*04f0*/  @!P3 IMAD.WIDE.U32 R6, R9, R3, R4 ;  /* 0x000000030906b225 */ /* 0x004fc600078e0004 */
[C---:B------:R-:W-:Y:S01]  /*0500*/  ISETP.EQ.AND P0, PT, R8.reuse, RZ, P0 ;  /* 0x000000ff0800720c */ /* 0x040fe20000702270 */
[----:B------:R-:W-:Y:S01]  /*0510*/  VIADD R8, R8, 0xffffffff ;  /* 0xffffffff08087836 */ /* 0x000fe20000000000 */
[----:B------:R-:W0:Y:S02]  /*0520*/  FENCE.VIEW.ASYNC.S ;  /* 0x00000000000073c6 */ /* 0x000e240000000000 */
[----:B0-----:R0:W3:Y:S01]  /*0530*/  @!UP0 SYNCS.EXCH.64 URZ, [UR6+0x50], UR4 ;  /* 0x00005004063f85b2 */ /* 0x0010e20008000100 */
[----:B------:R-:W-:Y:S01]  /*0540*/  @!P3 IMAD.MOV.U32 R16, RZ, RZ, R6 ;  /* 0x000000ffff10b224 */ /* 0x000fe200078e0006 */
[----:B------:R-:W-:Y:S01]  /*0550*/  SEL R19, RZ, 0x1, !P0 ;  /* 0x00000001ff137807 */ /* 0x000fe20004000000 */
[----:B------:R-:W-:Y:S01]  /*0560*/  @!P3 IMAD.MOV.U32 R17, RZ, RZ, R7 ;  /* 0x000000ffff11b224 */ /* 0x000fe200078e0007 */
[----:B------:R-:W-:-:S04]  /*0570*/  ISETP.GE.U32.AND P1, PT, R8, 0x2, PT ;  /* 0x000000020800780c */ /* 0x000fc80003f26070 */
[----:B------:R-:W-:Y:S01]  /*0580*/  SEL R19, R19, 0x2, P1 ;  /* 0x0000000213137807 */ /* 0x000fe20000800000 */
[----:B------:R0:W3:Y:S01]  /*0590*/  @!UP1 SYNCS.EXCH.64 URZ, [UR6+0x58], UR4 ;  /* 0x00005804063f95b2 */ /* 0x0000e20008000100 */
[----:B------:R-:W-:Y:S01]  /*05a0*/  NOP ;  /* 0x0000000000007918 */ /* 0x000fe20000000000 */
[----:B---34-:R-:W-:Y:S06]  /*05b0*/  BAR.SYNC.DEFER_BLOCKING 0x0 ;  /* 0x0000000000007b1d */ /* 0x018fec0000010000 */
[----:B------:R-:W-:Y:S05]  /*05c0*/  @!P2 BRA `(.L_x_3) ;  /* 0x0000005c0018a947 */ /* 0x000fea0003800000 */
[----:B------:R-:W-:-:S13]  /*05d0*/  ISETP.GT.U32.AND P0, PT, R8, 0x1, PT ;  /* 0x000000010800780c */ /* 0x000fda0003f04070 */
[----:B0-----:R-:W-:Y:S05]  /*05e0*/  @P0 EXIT ;  /* 0x000000000000094d */ /* 0x001fea0003800000 */
[----:B------:R-:W-:Y:S01]  /*05f0*/  ULDC.64 UR4, c[0x0][0x650] ;  /* 0x0001940000047ab9 */ /* 0x000fe20000000a00 */
[----:B------:R-:W-:Y:S01]  /*0600*/  PRMT R0, RZ, 0x7610, R0 ;  /* 0x00007610ff007816 */ /* 0x000fe20000000000 */
[----:B------:R-:W-:Y:S01]  /*0610*/  IMAD.MOV.U32 R91, RZ, RZ, -0x1 ;  /* 0xffffffffff5b7424 */ /* 0x000fe200078e00ff */
[----:B------:R-:W-:Y:S01]  /*0620*/  ISETP.GE.U32.AND P0, PT, R16, UR4, PT ;  /* 0x0000000410007c0c */ /* 0x000fe2000bf06070 */
[----:B------:R-:W-:Y:S02]  /*0630*/  IMAD.MOV.U32 R92, RZ, RZ, -0x1 ;  /* 0xffffffffff5c7424 */ /* 0x000fe400078e00ff */
[----:B------:R-:W-:Y:S01]  /*0640*/  IMAD.MOV.U32 R89, RZ, RZ, -0x1 ;  /* 0xffffffffff597424 */ /* 0x000fe200078e00ff */
[----:B------:R-:W-:-:S13]  /*0650*/  ISETP.GE.U32.AND.EX P0, PT, R17, UR5, PT, P0 ;  /* 0x0000000511007c0c */ /* 0x000fda000bf06100 */
[----:B------:R-:W-:Y:S05]  /*0660*/  @P0 BRA `(.L_x_4) ;  /* 0x0000000400540947 */ /* 0x000fea0003800000 */
[----:B------:R-:W0:Y:S01]  /*0670*/  LDC.64 R14, c[0x0][0x628] ;  /* 0x00018a00ff0e7b82 */ /* 0x000e220000000a00 */
[----:B------:R-:W-:Y:S02]  /*0680*/  IMAD.MOV.U32 R6, RZ, RZ, R16 ;  /* 0x000000ffff067224 */ /* 0x000fe400078e0010 */
[----:B------:R-:W-:-:S05]  /*0690*/  IMAD.MOV.U32 R7, RZ, RZ, R17 ;  /* 0x000000ffff077224 */ /* 0x000fca00078e0011 */
[----:B------:R-:W1:Y:S08]  /*06a0*/  LDC R0, c[0x0][0x630] ;  /* 0x00018c00ff007b82 */ /* 0x000e700000000800 */
[----:B------:R-:W2:Y:S01]  /*06b0*/  LDC.64 R20, c[0x0][0x620] ;  /* 0x00018800ff147b82 */ /* 0x000ea20000000a00 */
[----:B0-----:R-:W-:-:S04]  /*06c0*/  ISETP.NE.U32.AND P0, PT, R14, RZ, PT ;  /* 0x000000ff0e00720c */ /* 0x001fc80003f05070 */
[----:B------:R-:W-:-:S13]  /*06d0*/  ISETP.NE.AND.EX P0, PT, R15, RZ, PT, P0 ;  /* 0x000000ff0f00720c */ /* 0x000fda0003f05300 */
[----:B-12---:R-:W-:Y:S05]  /*06e0*/  @!P0 BRA `(.L_x_5) ;  /* 0x0000000000288947 */ /* 0x006fea0003800000 */
[----:B------:R-:W0:Y:S02]  /*06f0*/  LDC R11, c[0x0][0x634] ;  /* 0x00018d00ff0b7b82 */ /* 0x000e240000000800 */
[----:B0-----:R-:W-:-:S05]  /*0700*/  IADD3 R11, P0, R16, R11, RZ ;  /* 0x0000000b100b7210 */ /* 0x001fca0007f1e0ff */
[----:B------:R-:W-:-:S04]  /*0710*/  IMAD.X R13, RZ, RZ, R17, P0 ;  /* 0x000000ffff0d7224 */ /* 0x000fc800000e0611 */
[----:B------:R-:W-:-:S04]  /*0720*/  IMAD.WIDE.U32 R6, R13, R14, RZ ;  /* 0x0000000e0d067225 */ /* 0x000fc800078e00ff */
[----:B------:R-:W-:-:S04]  /*0730*/  IMAD.WIDE.U32 R8, P0, R11, R15, R6 ;  /* 0x0000000f0b087225 */ /* 0x000fc80007800006 */
[----:B------:R-:W-:-:S04]  /*0740*/  IMAD.WIDE.U32 R6, R11, R14, RZ ;  /* 0x0000000e0b067225 */ /* 0x000fc800078e00ff */
[----:B------:R-:W-:Y:S01]  /*0750*/  IMAD.X R11, RZ, RZ, RZ, P0 ;  /* 0x000000ffff0b7224 */ /* 0x000fe200000e06ff */
[----:B------:R-:W-:Y:S01]  /*0760*/  IADD3 RZ, P0, R7, R8, RZ ;  /* 0x0000000807ff7210 */ /* 0x000fe20007f1e0ff */
[----:B------:R-:W-:-:S04]  /*0770*/  IMAD.MOV.U32 R10, RZ, RZ, R9 ;  /* 0x000000ffff0a7224 */ /* 0x000fc800078e0009 */
[----:B------:R-:W-:-:S08]  /*0780*/  IMAD.WIDE.U32.X R6, R13, R15, R10, P0 ;  /* 0x0000000f0d067225 */ /* 0x000fd000000e040a */
.L_x_5:
[-CC-:B------:R-:W-:Y:S01]  /*0790*/  SHF.R.U64 R89, R6, R0.reuse, R7.reuse ;  /* 0x0000000006597219 */ /* 0x180fe20000001207 */
[----:B------:R-:W0:Y:S01]  /*07a0*/  LDC R10, c[0x0][0x618] ;  /* 0x00018600ff0a7b82 */ /* 0x000e220000000800 */
[----:B------:R-:W-:Y:S01]  /*07b0*/  SHF.R.U32.HI R5, RZ, R0, R7 ;  /* 0x00000000ff057219 */ /* 0x000fe20000011607 */
[----:B------:R-:W-:Y:S01]  /*07c0*/  ULDC UR4, c[0x0][0x150] ;  /* 0x0000540000047ab9 */ /* 0x000fe20000000800 */
[----:B------:R-:W-:Y:S02]  /*07d0*/  IADD3 R9, P0, RZ, -R89, RZ ;  /* 0x80000059ff097210 */ /* 0x000fe40007f1e0ff */
[----:B------:R-:W-:-:S03]  /*07e0*/  I2FP.F32.U32 R0, R4 ;  /* 0x0000000400007245 */ /* 0x000fc60000201000 */
[----:B------:R-:W1:Y:S01]  /*07f0*/  LDC.64 R28, c[0x0][0x640] ;  /* 0x00019000ff1c7b82 */ /* 0x000e620000000a00 */
[----:B------:R-:W-:Y:S02]  /*0800*/  IMAD.X R11, RZ, RZ, ~R5, P0 ;  /* 0x000000ffff0b7224 */ /* 0x000fe400000e0e05 */
[----:B------:R-:W-:Y:S01]  /*0810*/  FMUL R0, R0, UR4 ;  /* 0x0000000400007c20 */ /* 0x000fe20008400000 */
[----:B------:R-:W-:Y:S01]  /*0820*/  IMAD.WIDE.U32 R6, R9, R20, R16 ;  /* 0x0000001409067225 */ /* 0x000fe200078e0010 */
[----:B------:R-:W-:-:S03]  /*0830*/  ULDC UR4, c[0x0][0x154] ;  /* 0x0000550000047ab9 */ /* 0x000fc60000000800 */
[----:B------:R-:W-:Y:S01]  /*0840*/  IMAD R8, R11, R20, RZ ;  /* 0x000000140b087224 */ /* 0x000fe200078e02ff */
[----:B------:R-:W2:Y:S01]  /*0850*/  LDC R5, c[0x0][0x144] ;  /* 0x00005100ff057b82 */ /* 0x000ea20000000800 */
[----:B------:R-:W3:Y:S02]  /*0860*/  F2I.U32.TRUNC.NTZ R0, R0 ;  /* 0x0000000000007305 */ /* 0x000ee4000020f000 */
[----:B------:R-:W-:-:S04]  /*0870*/  IMAD R9, R9, R21, R8 ;  /* 0x0000001509097224 */ /* 0x000fc800078e0208 */
[----:B------:R-:W-:Y:S01]  /*0880*/  IMAD.IADD R7, R7, 0x1, R9 ;  /* 0x0000000107077824 */ /* 0x000fe200078e0209 */
[----:B------:R-:W4:Y:S01]  /*0890*/  LDC R12, c[0x0][0x608] ;  /* 0x00018200ff0c7b82 */ /* 0x000f220000000800 */
[----:B------:R-:W-:-:S03]  /*08a0*/  IMAD.MOV.U32 R9, RZ, RZ, -0x1 ;  /* 0xffffffffff097424 */ /* 0x000fc600078e00ff */
[-CC-:B0-----:R-:W-:Y:S02]  /*08b0*/  SHF.R.U64 R20, R6, R10.reuse, R7.reuse ;  /* 0x0000000a06147219 */ /* 0x181fe40000001207 */
[----:B------:R-:W-:Y:S02]  /*08c0*/  I2FP.F32.U32 R6, R3 ;  /* 0x0000000300067245 */ /* 0x000fe40000201000 */
[----:B------:R-:W0:Y:S01]  /*08d0*/  LDC R26, c[0x0][0x658] ;  /* 0x00019600ff1a7b82 */ /* 0x000e220000000800 */
[----:B-1----:R-:W-:Y:S01]  /*08e0*/  ISETP.NE.U32.AND P0, PT, R28, RZ, PT ;  /* 0x000000ff1c00720c */ /* 0x002fe20003f05070 */
[----:B---3--:R-:W-:Y:S01]  /*08f0*/  IMAD.MOV R8, RZ, RZ, -R0 ;  /* 0x000000ffff087224 */ /* 0x008fe200078e0a00 */
[----:B------:R-:W-:Y:S01]  /*0900*/  SHF.R.U32.HI R7, RZ, R10, R7 ;  /* 0x0000000aff077219 */ /* 0x000fe20000011607 */
[----:B------:R-:W-:Y:S01]  /*0910*/  FMUL R6, R6, UR4 ;  /* 0x0000000406067c20 */ /* 0x000fe20008400000 */
[----:B------:R-:W-:-:S03]  /*0920*/  ISETP.NE.AND.EX P0, PT, R29, RZ, PT, P0 ;  /* 0x000000ff1d00720c */ /* 0x000fc60003f05300 */
[----:B------:R-:W1:Y:S01]  /*0930*/  LDC R14, c[0x0][0x148] ;  /* 0x00005200ff0e7b82 */ /* 0x000e620000000800 */
[----:B--2---:R-:W-:-:S07]  /*0940*/  IMAD R0, R5, R8, R4 ;  /* 0x0000000805007224 */ /* 0x004fce00078e0204 */
[----:B------:R-:W2:Y:S01]  /*0950*/  LDC R24, c[0x0][0x600] ;  /* 0x00018000ff187b82 */ /* 0x000ea20000000800 */
[-CC-:B----4-:R-:W-:Y:S02]  /*0960*/  SHF.R.U64 R30, R20, R12.reuse, R7.reuse ;  /* 0x0000000c141e7219 */ /* 0x190fe40000001207 */
[----:B------:R-:W-:Y:S01]  /*0970*/  SHF.R.U32.HI R5, RZ, R12, R7 ;  /* 0x0000000cff057219 */ /* 0x000fe20000011607 */
[----:B------:R-:W-:Y:S01]  /*0980*/  IMAD.MOV.U32 R7, RZ, RZ, 0x1 ;  /* 0x00000001ff077424 */ /* 0x000fe200078e00ff */
[----:B------:R3:W4:Y:S03]  /*0990*/  F2I.U32.TRUNC.NTZ R12, R6 ;  /* 0x00000006000c7305 */ /* 0x000726000020f000 */
[----:B------:R-:W1:Y:S01]  /*09a0*/  LDC R15, c[0x0][0x648] ;  /* 0x00019200ff0f7b82 */ /* 0x000e620000000800 */
[-C--:B0-----:R-:W-:Y:S02]  /*09b0*/  SHF.L.U32 R4, R9, R26.reuse, RZ ;  /* 0x0000001a09047219 */ /* 0x081fe400000006ff */
[----:B------:R-:W-:-:S02]  /*09c0*/  SHF.R.U64 R32, R30, R26, R5 ;  /* 0x0000001a1e207219 */ /* 0x000fc40000001205 */
[----:B------:R-:W-:Y:S02]  /*09d0*/  LOP3.LUT R11, RZ, R4, RZ, 0x33, !PT ;  /* 0x00000004ff0b7212 */ /* 0x000fe400078e33ff */
[-C--:B------:R-:W-:Y:S01]  /*09e0*/  SHF.R.U32.HI R5, RZ, R26.reuse, R5 ;  /* 0x0000001aff057219 */ /* 0x080fe20000011605 */
[----:B------:R-:W0:Y:S01]  /*09f0*/  LDC R21, c[0x0][0x638] ;  /* 0x00018e00ff157b82 */ /* 0x000e220000000800 */
[----:B------:R-:W-:Y:S01]  /*0a00*/  SHF.L.U32 R10, R7, R26, RZ ;  /* 0x0000001a070a7219 */ /* 0x000fe200000006ff */
[----:B------:R-:W-:-:S06]  /*0a10*/  IMAD.MOV.U32 R4, RZ, RZ, R32 ;  /* 0x000000ffff047224 */ /* 0x000fcc00078e0020 */
[----:B------:R-:W0:Y:S01]  /*0a20*/  LDC R91, c[0x0][0x610] ;  /* 0x00018400ff5b7b82 */ /* 0x000e220000000800 */
[----:B---34-:R-:W-:Y:S05]  /*0a30*/  @!P0 BRA `(.L_x_6) ;  /* 0x0000000000288947 */ /* 0x018fea0003800000 */
[----:B------:R-:W3:Y:S02]  /*0a40*/  LDC R9, c[0x0][0x64c] ;  /* 0x00019300ff097b82 */ /* 0x000ee40000000800 */
[----:B---3--:R-:W-:-:S05]  /*0a50*/  IADD3 R9, P0, R32, R9, RZ ;  /* 0x0000000920097210 */ /* 0x008fca0007f1e0ff */
        /* <DEDUP_REMOVED lines=8> */
.L_x_6:
[----:B-1----:R-:W-:Y:S01]  /*0ae0*/  SHF.R.U64 R4, R4, R15, R5 ;  /* 0x0000000f04047219 */ /* 0x002fe20000001205 */
[----:B--2---:R-:W-:Y:S01]  /*0af0*/  VIADD R5, R24, 0xffffffff ;  /* 0xffffffff18057836 */ /* 0x004fe20000000000 */
[----:B------:R-:W-:Y:S01]  /*0b00*/  LOP3.LUT R11, R30, R11, RZ, 0xc0, !PT ;  /* 0x0000000b1e0b7212 */ /* 0x000fe200078ec0ff */
[----:B------:R-:W-:Y:S02]  /*0b10*/  IMAD.MOV R12, RZ, RZ, -R12 ;  /* 0x000000ffff0c7224 */ /* 0x000fe400078e0a0c */
[----:B------:R-:W-:Y:S02]  /*0b20*/  IMAD.MOV R6, RZ, RZ, -R4 ;  /* 0x000000ffff067224 */ /* 0x000fe400078e0a04 */
[----:B------:R-:W-:Y:S01]  /*0b30*/  IMAD R11, R10, R4, R11 ;  /* 0x000000040a0b7224 */ /* 0x000fe200078e020b */
[----:B------:R-:W-:Y:S01]  /*0b40*/  LOP3.LUT R4, R20, R5, RZ, 0xc0, !PT ;  /* 0x0000000514047212 */ /* 0x000fe200078ec0ff */
[----:B------:R-:W-:Y:S02]  /*0b50*/  @P3 IMAD R0, R14, R12, R3 ;  /* 0x0000000c0e003224 */ /* 0x000fe400078e0203 */
[----:B0-----:R-:W-:-:S02]  /*0b60*/  IMAD R3, R6, R21, R32 ;  /* 0x0000001506037224 */ /* 0x001fc400078e0220 */
[----:B------:R-:W-:Y:S02]  /*0b70*/  IMAD R91, R11, R91, R0 ;  /* 0x0000005b0b5b7224 */ /* 0x000fe400078e0200 */
[----:B------:R-:W-:Y:S02]  /*0b80*/  IMAD R4, R3, R24, R4 ;  /* 0x0000001803047224 */ /* 0x000fe400078e0204 */
[----:B------:R-:W-:-:S03]  /*0b90*/  IMAD.MOV.U32 R0, RZ, RZ, 0x1 ;  /* 0x00000001ff007424 */ /* 0x000fc600078e00ff */
[----:B------:R-:W-:Y:S02]  /*0ba0*/  SEL R92, R4, R91, !P3 ;  /* 0x0000005b045c7207 */ /* 0x000fe40005800000 */
[----:B------:R-:W-:-:S07]  /*0bb0*/  SEL R91, R91, R4, !P3 ;  /* 0x000000045b5b7207 */ /* 0x000fce0005800000 */
.L_x_4:
[----:B------:R-:W-:-:S08]  /*0bc0*/  NOP ;  /* 0x0000000000007918 */ /* 0x000fd00000000000 */
[----:B------:R-:W0:Y:S02]  /*0bd0*/  USETMAXREG.TRY_ALLOC.CTAPOOL UP0, 0xe8 ;  /* 0x000000e8000079c8 */ /* 0x000e240008000600 */
[----:B0-----:R-:W-:-:S13]  /*0be0*/  PLOP3.LUT P0, PT, PT, PT, UP0, 0x80, 0x0 ;  /* 0x000000000000781c */ /* 0x001fda0003f0f008 */
[----:B------:R-:W-:Y:S05]  /*0bf0*/  @!P0 BRA `(.L_x_4) ;  /* 0xfffffffc00f08947 */ /* 0x000fea000383ffff */
[----:B------:R-:W-:Y:S01]  /*0c00*/  ULDC.64 UR4, c[0x0][0x598] ;  /* 0x0001660000047ab9 */ /* 0x000fe20000000a00 */
[----:B------:R-:W-:Y:S01]  /*0c10*/  ULDC.64 UR36, c[0x0][0x208] ;  /* 0x0000820000247ab9 */ /* 0x000fe20000000a00 */
[----:B------:R-:W-:-:S04]  /*0c20*/  ISETP.NE.U32.AND P0, PT, RZ, UR4, PT ;  /* 0x00000004ff007c0c */ /* 0x000fc8000bf05070 */
[----:B------:R-:W-:-:S13]  /*0c30*/  ISETP.NE.AND.EX P0, PT, RZ, UR5, PT, P0 ;  /* 0x00000005ff007c0c */ /* 0x000fda000bf05300 */
[----:B------:R-:W-:Y:S05]  /*0c40*/  @!P0 BRA `(.L_x_7) ;  /* 0x00000000001c8947 */ /* 0x000fea0003800000 */
[----:B------:R-:W0:Y:S02]  /*0c50*/  LDC.64 R4, c[0x0][0x598] ;  /* 0x00016600ff047b82 */ /* 0x000e240000000a00 */
[----:B0-----:R-:W2:Y:S02]  /*0c60*/  LDG.E.64 R4, desc[UR36][R4.64] ;  /* 0x0000002404047981 */ /* 0x001ea4000c1e1b00 */
[----:B--2---:R-:W-:-:S04]  /*0c70*/  ISETP.NE.U32.AND P0, PT, R4, RZ, PT ;  /* 0x000000ff0400720c */ /* 0x004fc80003f05070 */
[----:B------:R-:W-:-:S13]  /*0c80*/  ISETP.NE.AND.EX P0, PT, R5, RZ, PT, P0 ;  /* 0x000000ff0500720c */ /* 0x000fda0003f05300 */
[----:B------:R-:W-:Y:S05]  /*0c90*/  @!P0 BRA `(.L_x_7) ;  /* 0x0000000000088947 */ /* 0x000fea0003800000 */
[----:B------:R0:W5:Y:S01]  /*0ca0*/  LD.E R23, desc[UR36][R4.64] ;  /* 0x0000002404177980 */ /* 0x000162000c101900 */
[----:B------:R-:W-:Y:S05]  /*0cb0*/  BRA `(.L_x_8) ;  /* 0x0000000000247947 */ /* 0x000fea0003800000 */
.L_x_7:
[----:B------:R-:W-:Y:S02]  /*0cc0*/  ULDC.64 UR4, c[0x0][0x588] ;  /* 0x0001620000047ab9 */ /* 0x000fe40000000a00 */
[----:B------:R-:W-:-:S04]  /*0cd0*/  ISETP.NE.U32.AND P0, PT, RZ, UR4, PT ;  /* 0x00000004ff007c0c */ /* 0x000fc8000bf05070 */
[----:B------:R-:W-:-:S13]  /*0ce0*/  ISETP.NE.AND.EX P0, PT, RZ, UR5, PT, P0 ;  /* 0x00000005ff007c0c */ /* 0x000fda000bf05300 */
[----:B------:R-:W-:Y:S05]  /*0cf0*/  @!P0 BRA `(.L_x_9) ;  /* 0x00000000000c8947 */ /* 0x000fea0003800000 */
[----:B------:R-:W0:Y:S02]  /*0d00*/  LDC.64 R4, c[0x0][0x588] ;  /* 0x00016200ff047b82 */ /* 0x000e240000000a00 */
[----:B0-----:R1:W5:Y:S01]  /*0d10*/  LDG.E R23, desc[UR36][R4.64] ;  /* 0x0000002404177981 */ /* 0x001362000c1e1900 */
[----:B------:R-:W-:Y:S05]  /*0d20*/  BRA `(.L_x_8) ;  /* 0x0000000000087947 */ /* 0x000fea0003800000 */
.L_x_9:
[----:B------:R-:W-:Y:S02]  /*0d30*/  ULDC UR4, c[0x0][0x580] ;  /* 0x0001600000047ab9 */ /* 0x000fe40000000800 */
[----:B------:R-:W-:-:S07]  /*0d40*/  IMAD.U32 R23, RZ, RZ, UR4 ;  /* 0x00000004ff177e24 */ /* 0x000fce000f8e00ff */
.L_x_8:
[----:B------:R-:W-:Y:S02]  /*0d50*/  ULDC.64 UR4, c[0x0][0x5a0] ;  /* 0x0001680000047ab9 */ /* 0x000fe40000000a00 */
[----:B------:R-:W-:-:S04]  /*0d60*/  ISETP.NE.U32.AND P0, PT, RZ, UR4, PT ;  /* 0x00000004ff007c0c */ /* 0x000fc8000bf05070 */
[----:B------:R-:W-:-:S13]  /*0d70*/  ISETP.NE.AND.EX P0, PT, RZ, UR5, PT, P0 ;  /* 0x00000005ff007c0c */ /* 0x000fda000bf05300 */
[----:B------:R-:W-:Y:S05]  /*0d80*/  @!P0 BRA `(.L_x_10) ;  /* 0x00000000001c8947 */ /* 0x000fea0003800000 */
[----:B01----:R-:W0:Y:S02]  /*0d90*/  LDC.64 R4, c[0x0][0x5a0] ;  /* 0x00016800ff047b82 */ /* 0x003e240000000a00 */
[----:B0-----:R-:W2:Y:S02]  /*0da0*/  LDG.E.64 R4, desc[UR36][R4.64] ;  /* 0x0000002404047981 */ /* 0x001ea4000c1e1b00 */
[----:B--2---:R-:W-:-:S04]  /*0db0*/  ISETP.NE.U32.AND P0, PT, R4, RZ, PT ;  /* 0x000000ff0400720c */ /* 0x004fc80003f05070 */
[----:B------:R-:W-:-:S13]  /*0dc0*/  ISETP.NE.AND.EX P0, PT, R5, RZ, PT, P0 ;  /* 0x000000ff0500720c */ /* 0x000fda0003f05300 */
[----:B------:R-:W-:Y:S05]  /*0dd0*/  @!P0 BRA `(.L_x_10) ;  /* 0x0000000000088947 */ /* 0x000fea0003800000 */
[----:B------:R0:W5:Y:S01]  /*0de0*/  LD.E R88, desc[UR36][R4.64] ;  /* 0x0000002404587980 */ /* 0x000162000c101900 */
[----:B------:R-:W-:Y:S05]  /*0df0*/  BRA `(.L_x_11) ;  /* 0x0000000000247947 */ /* 0x000fea0003800000 */
.L_x_10:
[----:B------:R-:W-:Y:S02]  /*0e00*/  ULDC.64 UR4, c[0x0][0x590] ;  /* 0x0001640000047ab9 */ /* 0x000fe40000000a00 */
[----:B------:R-:W-:-:S04]  /*0e10*/  ISETP.NE.U32.AND P0, PT, RZ, UR4, PT ;  /* 0x00000004ff007c0c */ /* 0x000fc8000bf05070 */
[----:B------:R-:W-:-:S13]  /*0e20*/  ISETP.NE.AND.EX P0, PT, RZ, UR5, PT, P0 ;  /* 0x00000005ff007c0c */ /* 0x000fda000bf05300 */
[----:B------:R-:W-:Y:S05]  /*0e30*/  @!P0 BRA `(.L_x_12) ;  /* 0x00000000000c8947 */ /* 0x000fea0003800000 */
[----:B01----:R-:W0:Y:S02]  /*0e40*/  LDC.64 R4, c[0x0][0x590] ;  /* 0x00016400ff047b82 */ /* 0x003e240000000a00 */
[----:B0-----:R1:W5:Y:S01]  /*0e50*/  LDG.E R88, desc[UR36][R4.64] ;  /* 0x0000002404587981 */ /* 0x001362000c1e1900 */
[----:B------:R-:W-:Y:S05]  /*0e60*/  BRA `(.L_x_11) ;  /* 0x0000000000087947 */ /* 0x000fea0003800000 */
.L_x_12:
[----:B------:R-:W-:Y:S02]  /*0e70*/  ULDC UR4, c[0x0][0x584] ;  /* 0x0001610000047ab9 */ /* 0x000fe40000000800 */
[----:B------:R-:W-:-:S07]  /*0e80*/  IMAD.U32 R88, RZ, RZ, UR4 ;  /* 0x00000004ff587e24 */ /* 0x000fce000f8e00ff */
.L_x_11:
[----:B------:R-:W-:-:S13]  /*0e90*/  LOP3.LUT P0, RZ, R0, 0xff, RZ, 0xc0, !PT ;  /* 0x000000ff00ff7812 */ /* 0x000fda000780c0ff */
[----:B------:R-:W-:Y:S05]  /*0ea0*/  @!P0 EXIT ;  /* 0x000000000000894d */ /* 0x000fea0003800000 */
[----:B------:R-:W-:Y:S01]  /*0eb0*/  ULDC UR4, c[0x0][0x28c] ;  /* 0x0000a30000047ab9 */ /* 0x000fe20000000800 */
[----:B------:R-:W-:Y:S01]  /*0ec0*/  LOP3.LUT R90, R19, 0x1, RZ, 0xfc, !PT ;  /* 0x00000001135a7812 */ /* 0x000fe200078efcff */
[----:B------:R-:W-:Y:S01]  /*0ed0*/  UIADD3 UR4, UR4, 0x1f, URZ ;  /* 0x0000001f04047890 */ /* 0x000fe2000fffe03f */
[----:B------:R-:W-:Y:S01]  /*0ee0*/  UMOV UR38, URZ ;  /* 0x0000003f00267c82 */ /* 0x000fe20008000000 */
[----:B------:R-:W-:Y:S02]  /*0ef0*/  UMOV UR39, URZ ;  /* 0x0000003f00277c82 */ /* 0x000fe40008000000 */
[----:B------:R-:W-:-:S04]  /*0f00*/  USHF.R.S32.HI UR5, URZ, 0x1f, UR4 ;  /* 0x0000001f3f057899 */ /* 0x000fc80008011404 */
[----:B------:R-:W-:-:S04]  /*0f10*/  ULEA.HI UR5, UR5, UR4, URZ, 0x5 ;  /* 0x0000000405057291 */ /* 0x000fc8000f8f283f */
[----:B------:R-:W-:-:S12]  /*0f20*/  USHF.R.S32.HI UR40, URZ, 0x5, UR5 ;  /* 0x000000053f287899 */ /* 0x000fd80008011405 */
.L_x_158:
[----:B------:R-:W-:Y:S01]  /*0f30*/  LOP3.LUT R0, R18, 0x80, RZ, 0xc0, !PT ;  /* 0x0000008012007812 */ /* 0x000fe200078ec0ff */
[----:B--2---:R-:W2:Y:S01]  /*0f40*/  S2UR UR7, SR_CgaCtaId ;  /* 0x00000000000779c3 */ /* 0x004ea20000008800 */
[----:B------:R-:W-:Y:S02]  /*0f50*/  UMOV UR6, 0x400 ;  /* 0x0000040000067882 */ /* 0x000fe40000000000 */
[----:B------:R-:W-:-:S06]  /*0f60*/  SHF.R.U32.HI R0, RZ, 0x7, R0 ;  /* 0x00000007ff007819 */ /* 0x000fcc0000011600 */
[----:B---3--:R-:W3:Y:S01]  /*0f70*/  SHFL.IDX PT, R0, R0, RZ, 0x1f ;  /* 0x00001fff00007589 */ /* 0x008ee200000e0000 */
[----:B--2---:R-:W-:Y:S01]  /*0f80*/  ULEA UR42, UR7, UR6, 0x18 ;  /* 0x00000006072a7291 */ /* 0x004fe2000f8ec03f */
[----:B---3--:R-:W-:-:S13]  /*0f90*/  R2UR UR4, R0 ;  /* 0x00000000000472ca */ /* 0x008fda00000e0000 */
[----:B------:R-:W-:-:S04]  /*0fa0*/  ULEA.HI UR5, UR4, UR4, URZ, 0x1 ;  /* 0x0000000404057291 */ /* 0x000fc8000f8f083f */
[----:B------:R-:W-:-:S04]  /*0fb0*/  ULOP3.LUT UR5, UR5, 0xffffe, URZ, 0xc0, !UPT ;  /* 0x000ffffe05057892 */ /* 0x000fc8000f8ec03f */
[----:B------:R-:W-:-:S03]  /*0fc0*/  UIADD3 UR5, UR4, -UR5, URZ ;  /* 0x8000000504057290 */ /* 0x000fc6000fffe03f */
[----:B------:R-:W-:Y:S01]  /*0fd0*/  ULDC UR4, c[0x0][0x28c] ;  /* 0x0000a30000047ab9 */ /* 0x000fe20000000800 */
[----:B------:R-:W-:Y:S01]  /*0fe0*/  ULEA UR5, UR5, UR42, 0xc ;  /* 0x0000002a05057291 */ /* 0x000fe2000f8e603f */
[----:B------:R-:W-:-:S03]  /*0ff0*/  ISETP.LT.AND P0, PT, RZ, UR4, PT ;  /* 0x00000004ff007c0c */ /* 0x000fc6000bf01270 */
[----:B------:R-:W-:-:S04]  /*1000*/  UIADD3 UR5, UR5, 0x100, URZ ;  /* 0x0000010005057890 */ /* 0x000fc8000fffe03f */
[----:B------:R-:W-:-:S04]  /*1010*/  USHF.R.U32.HI UR5, URZ, 0x4, UR5 ;  /* 0x000000043f057899 */ /* 0x000fc80008011605 */
[----:B------:R-:W-:Y:S02]  /*1020*/  ULOP3.LUT UR41, UR5, 0x3fff, URZ, 0xc0, !UPT ;  /* 0x00003fff05297892 */ /* 0x000fe4000f8ec03f */
[----:B-1--45:R-:W-:Y:S10]  /*1030*/  @P0 BRA `(.L_x_13) ;  /* 0x0000000000400947 */ /* 0x032ff40003800000 */
[----:B------:R-:W-:Y:S01]  /*1040*/  MOV R0, 0x0 ;  /* 0x0000000000007802 */ /* 0x000fe20000000f00 */
[----:B------:R-:W-:Y:S01]  /*1050*/  ULDC.64 UR4, c[0x4][0x68] ;  /* 0x01001a0000047ab9 */ /* 0x000fe20000000a00 */
[----:B------:R-:W-:Y:S01]  /*1060*/  ULDC.64 UR6, c[0x4][0x8] ;  /* 0x0100020000067ab9 */ /* 0x000fe20000000a00 */
[----:B01----:R-:W-:Y:S01]  /*1070*/  IMAD.U32 R4, RZ, RZ, UR4 ;  /* 0x00000004ff047e24 */ /* 0x003fe2000f8e00ff */
[----:B------:R0:W1:Y:S01]  /*1080*/  LDC.64 R14, c[0x4][R0] ;  /* 0x01000000000e7b82 */ /* 0x0000620000000a00 */
[----:B------:R-:W-:Y:S01]  /*1090*/  IMAD.U32 R5, RZ, RZ, UR5 ;  /* 0x00000005ff057e24 */ /* 0x000fe2000f8e00ff */
[----:B------:R-:W-:Y:S01]  /*10a0*/  ULDC.64 UR4, c[0x4][0x70] ;  /* 0x01001c0000047ab9 */ /* 0x000fe20000000a00 */
[----:B------:R-:W-:Y:S02]  /*10b0*/  IMAD.U32 R10, RZ, RZ, UR6 ;  /* 0x00000006ff0a7e24 */ /* 0x000fe4000f8e00ff */
[----:B------:R-:W-:Y:S02]  /*10c0*/  IMAD.U32 R6, RZ, RZ, UR4 ;  /* 0x00000004ff067e24 */ /* 0x000fe4000f8e00ff */
[----:B------:R-:W-:-:S02]  /*10d0*/  IMAD.U32 R7, RZ, RZ, UR5 ;  /* 0x00000005ff077e24 */ /* 0x000fc4000f8e00ff */
[----:B------:R-:W-:Y:S02]  /*10e0*/  IMAD.U32 R11, RZ, RZ, UR7 ;  /* 0x00000007ff0b7e24 */ /* 0x000fe4000f8e00ff */
[----:B------:R-:W-:Y:S02]  /*10f0*/  IMAD.MOV.U32 R8, RZ, RZ, 0x1e1 ;  /* 0x000001e1ff087424 */ /* 0x000fe400078e00ff */
[----:B------:R-:W-:Y:S02]  /*1100*/  IMAD.MOV.U32 R12, RZ, RZ, 0x1 ;  /* 0x00000001ff0c7424 */ /* 0x000fe400078e00ff */
[----:B0-----:R-:W-:-:S07]  /*1110*/  IMAD.MOV.U32 R13, RZ, RZ, RZ ;  /* 0x000000ffff0d7224 */ /* 0x001fce00078e00ff */
[----:B------:R-:W-:-:S07]  /*1120*/  LEPC R20, `(.L_x_13) ;  /* 0x000000001014794e */ /* 0x000fce0000000000 */
[----:B-1---5:R-:W-:Y:S05]  /*1130*/  CALL.ABS.NOINC R14 ;  /* 0x000000000e007343 */ /* 0x022fea0003c00000 */
.L_x_13:
[----:B------:R-:W-:-:S13]  /*1140*/  ISETP.NE.AND P0, PT, R90, 0x3, PT ;  /* 0x000000035a00780c */ /* 0x000fda0003f05270 */
[----:B------:R-:W-:Y:S05]  /*1150*/  @!P0 BRA `(.L_x_14) ;  /* 0x0000000000048947 */ /* 0x000fea0003800000 */
[----:B------:R-:W-:Y:S01]  /*1160*/  BPT.TRAP 0x1 ;  /* 0x000000040000795c */ /* 0x000fe20000300000 */
.L_x_14:
[----:B------:R-:W-:Y:S02]  /*1170*/  IMAD.U32 R3, RZ, RZ, UR39 ;  /* 0x00000027ff037e24 */ /* 0x000fe4000f8e00ff */
[----:B------:R-:W-:-:S03]  /*1180*/  IMAD.U32 R0, RZ, RZ, UR38 ;  /* 0x00000026ff007e24 */ /* 0x000fc6000f8e00ff */
[----:B------:R-:W-:Y:S02]  /*1190*/  LEA R3, R3, UR42, 0x3 ;  /* 0x0000002a03037c11 */ /* 0x000fe4000f8e18ff */
[----:B------:R-:W-:-:S04]  /*11a0*/  SHF.L.U32 R0, R0, 0x1f, RZ ;  /* 0x0000001f00007819 */ /* 0x000fc800000006ff */
[----:B------:R2:W3:Y:S01]  /*11b0*/  SYNCS.PHASECHK.TRANS64.TRYWAIT P1, [R3+URZ], R0 ;  /* 0x00000000030075a7 */ /* 0x0004e2000802017f */
[----:B------:R-:W-:Y:S05]  /*11c0*/  @!P0 BRA `(.L_x_15) ;  /* 0x0000000000048947 */ /* 0x000fea0003800000 */
[----:B------:R-:W-:Y:S01]  /*11d0*/  BPT.TRAP 0x1 ;  /* 0x000000040000795c */ /* 0x000fe20000300000 */
.L_x_15:
[----:B---3--:R-:W-:Y:S05]  /*11e0*/  @P1 BRA `(.L_x_16) ;  /* 0x0000000000081947 */ /* 0x008fea0003800000 */
[----:B------:R-:W3:Y:S02]  /*11f0*/  SYNCS.PHASECHK.TRANS64.TRYWAIT P1, [R3+URZ], R0 ;  /* 0x00000000030075a7 */ /* 0x000ee4000802017f */
[----:B---3--:R-:W-:Y:S05]  /*1200*/  @!P1 BRA `(.L_x_17) ;  /* 0x0000006400909947 */ /* 0x008fea0003800000 */
.L_x_16:
[----:B------:R-:W-:-:S04]  /*1210*/  UISETP.LT.AND UP0, UPT, UR40, 0x1, UPT ;  /* 0x000000012800788c */ /* 0x000fc8000bf01270 */
[----:B------:R-:W-:-:S04]  /*1220*/  USEL UR4, UR40, 0x1, UP0 ;  /* 0x0000000128047887 */ /* 0x000fc80008000000 */
[----:B------:R-:W-:-:S06]  /*1230*/  UIADD3 UR4, UR40, -UR4, URZ ;  /* 0x8000000428047290 */ /* 0x000fcc000fffe03f */
[----:B--23--:R-:W-:Y:S01]  /*1240*/  IMAD.U32 R0, RZ, RZ, UR4 ;  /* 0x00000004ff007e24 */ /* 0x00cfe2000f8e00ff */
[----:B------:R-:W-:Y:S05]  /*1250*/  WARPSYNC.ALL ;  /* 0x0000000000007948 */ /* 0x000fea0003800000 */
[----:B------:R-:W-:Y:S01]  /*1260*/  ISETP.GE.AND P1, PT, R0, 0x1, PT ;  /* 0x000000010000780c */ /* 0x000fe20003f26270 */
[----:B------:R-:W-:Y:S01]  /*1270*/  UIADD3 UR4, UR42, 0x8100, URZ ;  /* 0x000081002a047890 */ /* 0x000fe2000fffe03f */
[----:B------:R-:W-:Y:S01]  /*1280*/  WARPGROUP.ARRIVE ;  /* 0x00000000000079c5 */ /* 0x000fe20000000000 */
[----:B------:R-:W-:Y:S02]  /*1290*/  ULOP3.LUT UR41, UR41, 0x10000, URZ, 0xfc, !UPT ;  /* 0x0001000029297892 */ /* 0x000fe4000f8efc3f */
[----:B------:R-:W-:Y:S01]  /*12a0*/  USHF.R.U32.HI UR4, URZ, 0x4, UR4 ;  /* 0x000000043f047899 */ /* 0x000fe20008011604 */
[----:B------:R-:W-:Y:S01]  /*12b0*/  UMOV UR5, 0x80000020 ;  /* 0x8000002000057882 */ /* 0x000fe20000000000 */
[----:B------:R-:W-:-:S02]  /*12c0*/  UMOV UR7, 0x80000020 ;  /* 0x8000002000077882 */ /* 0x000fc40000000000 */
[----:B------:R-:W-:-:S04]  /*12d0*/  ULOP3.LUT UR4, UR4, 0x3fff, URZ, 0xc0, !UPT ;  /* 0x00003fff04047892 */ /* 0x000fc8000f8ec03f */
[----:B------:R-:W-:Y:S02]  /*12e0*/  ULOP3.LUT UR10, UR4, 0x10000, URZ, 0xfc, !UPT ;  /* 0x00010000040a7892 */ /* 0x000fe4000f8efc3f */
[----:B------:R-:W-:Y:S02]  /*12f0*/  ULEA UR4, UR39, UR41, 0x9 ;  /* 0x0000002927047291 */ /* 0x000fe4000f8e483f */
[----:B------:R-:W-:-:S09]  /*1300*/  ULEA UR6, UR39, UR10, 0x9 ;  /* 0x0000000a27067291 */ /* 0x000fd2000f8e483f */
[----:B------:R-:W-:Y:S01]  /*1310*/  HGMMA.64x128x16.F32 R24, gdesc[UR4], RZ, !UPT, gsb0 ;  /* 0x01e00000041879f0 */ /* 0x000fe2000c0008ff */
[----:B------:R-:W-:Y:S02]  /*1320*/  UIADD3 UR4, UR4, 0x2, URZ ;  /* 0x0000000204047890 */ /* 0x000fe4000fffe03f */
[----:B------:R-:W-:Y:S01]  /*1330*/  UIADD3 UR6, UR6, 0x2, URZ ;  /* 0x0000000206067890 */ /* 0x000fe2000fffe03f */
[----:B------:R-:W-:Y:S01]  /*1340*/  UMOV UR5, 0x80000020 ;  /* 0x8000002000057882 */ /* 0x000fe20000000000 */
[----:B------:R-:W-:Y:S01]  /*1350*/  UMOV UR7, 0x80000020 ;  /* 0x8000002000077882 */ /* 0x000fe20000000000 */
[----:B------:R-:W-:Y:S02]  /*1360*/  WARPGROUP.DEPBAR.LE gsb0, 0x0 ;  /* 0x00008000000079c5 */ /* 0x000fe40000010000 */
[----:B------:R-:W-:-:S06]  /*1370*/  WARPGROUP.ARRIVE ;  /* 0x00000000000079c5 */ /* 0x000fcc0000000000 */
[----:B------:R-:W-:Y:S03]  /*1380*/  HGMMA.64x128x16.F32 R24, gdesc[UR4], R24, gsb0 ;  /* 0x01e00000041879f0 */ /* 0x000fe60008000818 */
[----:B------:R-:W-:Y:S02]  /*1390*/  WARPGROUP.DEPBAR.LE gsb0, 0x0 ;  /* 0x00008000000079c5 */ /* 0x000fe40000010000 */
[----:B------:R-:W-:Y:S05]  /*13a0*/  @!P1 BRA `(.L_x_18) ;  /* 0x0000000000d89947 */ /* 0x000fea0003800000 */
[----:B------:R-:W-:Y:S02]  /*13b0*/  UIADD3 UR4, UR39, 0x1, URZ ;  /* 0x0000000127047890 */ /* 0x000fe4000fffe03f */
[----:B------:R-:W-:Y:S02]  /*13c0*/  UMOV UR9, UR39 ;  /* 0x0000002700097c82 */ /* 0x000fe40008000000 */
[----:B------:R-:W-:-:S04]  /*13d0*/  UISETP.NE.AND UP0, UPT, UR4, 0x4, UPT ;  /* 0x000000040400788c */ /* 0x000fc8000bf05270 */
[----:B------:R-:W-:Y:S02]  /*13e0*/  USEL UR5, URZ, 0x1, UP0 ;  /* 0x000000013f057887 */ /* 0x000fe40008000000 */
[----:B------:R-:W-:Y:S02]  /*13f0*/  USEL UR8, UR4, URZ, UP0 ;  /* 0x0000003f04087287 */ /* 0x000fe40008000000 */
[----:B------:R-:W-:-:S06]  /*1400*/  ULOP3.LUT UR5, UR38, UR5, URZ, 0x3c, !UPT ;  /* 0x0000000526057292 */ /* 0x000fcc000f8e3c3f */
[----:B01----:R-:W-:-:S07]  /*1410*/  IMAD.U32 R5, RZ, RZ, UR5 ;  /* 0x00000005ff057e24 */ /* 0x003fce000f8e00ff */
.L_x_25:
[----:B01----:R-:W-:Y:S05]  /*1420*/  @!P0 BRA `(.L_x_19) ;  /* 0x0000000000048947 */ /* 0x003fea0003800000 */
[----:B------:R-:W-:Y:S01]  /*1430*/  BPT.TRAP 0x1 ;  /* 0x000000040000795c */ /* 0x000fe20000300000 */
.L_x_19:
[----:B------:R-:W0:Y:S01]  /*1440*/  S2UR UR5, SR_CgaCtaId ;  /* 0x00000000000579c3 */ /* 0x000e220000008800 */
[----:B------:R-:W-:Y:S01]  /*1450*/  UMOV UR4, 0x400 ;  /* 0x0000040000047882 */ /* 0x000fe20000000000 */
[----:B------:R-:W-:Y:S01]  /*1460*/  SHF.L.U32 R3, R5, 0x1f, RZ ;  /* 0x0000001f05037819 */ /* 0x000fe200000006ff */
[----:B0-----:R-:W-:-:S04]  /*1470*/  ULEA UR11, UR5, UR4, 0x18 ;  /* 0x00000004050b7291 */ /* 0x001fc8000f8ec03f */
[----:B------:R-:W-:-:S09]  /*1480*/  ULEA UR4, UR8, UR11, 0x3 ;  /* 0x0000000b08047291 */ /* 0x000fd2000f8e183f */
[----:B------:R0:W1:Y:S01]  /*1490*/  SYNCS.PHASECHK.TRANS64.TRYWAIT P1, [UR4], R3 ;  /* 0x00000003ff0075a7 */ /* 0x0000620008020144 */
[----:B------:R-:W-:Y:S05]  /*14a0*/  @!P0 BRA `(.L_x_20) ;  /* 0x0000000000048947 */ /* 0x000fea0003800000 */
[----:B------:R-:W-:Y:S01]  /*14b0*/  BPT.TRAP 0x1 ;  /* 0x000000040000795c */ /* 0x000fe20000300000 */
.L_x_20:
[----:B-1----:R-:W-:Y:S05]  /*14c0*/  @P1 BRA `(.L_x_21) ;  /* 0x0000000000081947 */ /* 0x002fea0003800000 */
[----:B------:R-:W1:Y:S02]  /*14d0*/  SYNCS.PHASECHK.TRANS64.TRYWAIT P1, [UR4], R3 ;  /* 0x00000003ff0075a7 */ /* 0x000e640008020144 */
[----:B-1----:R-:W-:Y:S05]  /*14e0*/  @!P1 BRA `(.L_x_22) ;  /* 0x0000006000ec9947 */ /* 0x002fea0003800000 */
.L_x_21:
[----:B------:R-:W-:Y:S01]  /*14f0*/  ULEA UR4, UR8, UR41, 0x9 ;  /* 0x0000002908047291 */ /* 0x000fe2000f8e483f */
[----:B------:R-:W-:Y:S01]  /*1500*/  WARPGROUP.ARRIVE ;  /* 0x00000000000079c5 */ /* 0x000fe20000000000 */
[----:B------:R-:W-:Y:S01]  /*1510*/  ULEA UR6, UR8, UR10, 0x9 ;  /* 0x0000000a08067291 */ /* 0x000fe2000f8e483f */
[----:B------:R-:W-:Y:S01]  /*1520*/  UMOV UR5, 0x80000020 ;  /* 0x8000002000057882 */ /* 0x000fe20000000000 */
[----:B------:R-:W-:-:S07]  /*1530*/  UMOV UR7, 0x80000020 ;  /* 0x8000002000077882 */ /* 0x000fce0000000000 */
[----:B------:R-:W-:Y:S01]  /*1540*/  HGMMA.64x128x16.F32 R24, gdesc[UR4], R24, gsb0 ;  /* 0x01e00000041879f0 */ /* 0x000fe20008000818 */
        /* <DEDUP_REMOVED lines=9> */
[----:B------:R-:W-:Y:S01]  /*15e0*/  BPT.TRAP 0x1 ;  /* 0x000000040000795c */ /* 0x000fe20000300000 */
.L_x_23:
[----:B------:R-:W-:Y:S01]  /*15f0*/  ULEA UR4, UR9, UR11, 0x3 ;  /* 0x0000000b09047291 */ /* 0x000fe2000f8e183f */
[----:B------:R-:W-:-:S03]  /*1600*/  ISETP.GT.U32.AND P1, PT, R19, 0x1, PT ;  /* 0x000000011300780c */ /* 0x000fc60003f24070 */
[----:B------:R-:W-:-:S04]  /*1610*/  UIADD3 UR4, UR4, 0x20, URZ ;  /* 0x0000002004047890 */ /* 0x000fc8000fffe03f */
[----:B------:R-:W-:-:S09]  /*1620*/  UPRMT UR4, URZ, 0x654, UR4 ;  /* 0x000006543f047896 */ /* 0x000fd20008000004 */
[----:B------:R-:W-:Y:S01]  /*1630*/  SYNCS.ARRIVE.TRANS64.RED.A1T0 RZ, [UR4], RZ ;  /* 0x000000ffffff79a7 */ /* 0x000fe20008100404 */
[----:B------:R-:W-:Y:S05]  /*1640*/  @P1 BRA `(.L_x_24) ;  /* 0x0000000000041947 */ /* 0x000fea0003800000 */
[----:B------:R-:W-:Y:S01]  /*1650*/  BPT.TRAP 0x1 ;  /* 0x000000040000795c */ /* 0x000fe20000300000 */
.L_x_24:
[----:B------:R-:W-:Y:S01]  /*1660*/  UIADD3 UR8, UR8, 0x1, URZ ;  /* 0x0000000108087890 */ /* 0x000fe2000fffe03f */
[C---:B------:R-:W-:Y:S01]  /*1670*/  ISETP.GT.AND P1, PT, R0.reuse, 0x1, PT ;  /* 0x000000010000780c */ /* 0x040fe20003f24270 */
[----:B------:R-:W-:Y:S01]  /*1680*/  UIADD3 UR9, UR9, 0x1, URZ ;  /* 0x0000000109097890 */ /* 0x000fe2000fffe03f */
[----:B------:R-:W-:Y:S01]  /*1690*/  VIADD R0, R0, 0xffffffff ;  /* 0xffffffff00007836 */ /* 0x000fe20000000000 */
[----:B------:R-:W-:Y:S02]  /*16a0*/  UISETP.NE.AND UP0, UPT, UR8, 0x4, UPT ;  /* 0x000000040800788c */ /* 0x000fe4000bf05270 */
[----:B------:R-:W-:Y:S02]  /*16b0*/  UISETP.NE.AND UP1, UPT, UR9, 0x4, UPT ;  /* 0x000000040900788c */ /* 0x000fe4000bf25270 */
[----:B------:R-:W-:Y:S02]  /*16c0*/  USEL UR4, URZ, 0x1, UP0 ;  /* 0x000000013f047887 */ /* 0x000fe40008000000 */
[----:B------:R-:W-:-:S02]  /*16d0*/  USEL UR8, UR8, URZ, UP0 ;  /* 0x0000003f08087287 */ /* 0x000fc40008000000 */
[----:B------:R-:W-:Y:S02]  /*16e0*/  USEL UR9, UR9, URZ, UP1 ;  /* 0x0000003f09097287 */ /* 0x000fe40008800000 */
[----:B------:R-:W-:Y:S01]  /*16f0*/  LOP3.LUT R5, R5, UR4, RZ, 0x3c, !PT ;  /* 0x0000000405057c12 */ /* 0x000fe2000f8e3cff */
[----:B------:R-:W-:Y:S09]  /*1700*/  @P1 BRA `(.L_x_25) ;  /* 0xfffffffc00441947 */ /* 0x000ff2000383ffff */
.L_x_18:
[----:B------:R-:W2:Y:S02]  /*1710*/  LDC R0, c[0x0][0x28c] ;  /* 0x0000a300ff007b82 */ /* 0x000ea40000000800 */
[----:B--2---:R-:W-:-:S13]  /*1720*/  ISETP.GE.AND P1, PT, R0, 0x1, PT ;  /* 0x000000010000780c */ /* 0x004fda0003f26270 */
[----:B------:R-:W-:Y:S05]  /*1730*/  @!P1 BRA `(.L_x_26) ;  /* 0x0000000000409947 */ /* 0x000fea0003800000 */
[----:B------:R-:W-:Y:S05]  /*1740*/  @!P0 BRA `(.L_x_27) ;  /* 0x0000000000048947 */ /* 0x000fea0003800000 */
[----:B------:R-:W-:Y:S01]  /*1750*/  BPT.TRAP 0x1 ;  /* 0x000000040000795c */ /* 0x000fe20000300000 */
.L_x_27:
[----:B------:R-:W2:Y:S01]  /*1760*/  S2UR UR6, SR_CgaCtaId ;  /* 0x00000000000679c3 */ /* 0x000ea20000008800 */
[----:B------:R-:W-:Y:S01]  /*1770*/  UISETP.LT.AND UP0, UPT, UR40, 0x1, UPT ;  /* 0x000000012800788c */ /* 0x000fe2000bf01270 */
[----:B------:R-:W-:Y:S01]  /*1780*/  ISETP.GT.U32.AND P0, PT, R19, 0x1, PT ;  /* 0x000000011300780c */ /* 0x000fe20003f04070 */
[----:B------:R-:W-:Y:S02]  /*1790*/  UMOV UR5, 0x400 ;  /* 0x0000040000057882 */ /* 0x000fe40000000000 */
[----:B------:R-:W-:-:S04]  /*17a0*/  USEL UR4, UR40, 0x1, UP0 ;  /* 0x0000000128047887 */ /* 0x000fc80008000000 */
[----:B------:R-:W-:-:S04]  /*17b0*/  UIADD3 UR4, UR39, UR40, -UR4 ;  /* 0x0000002827047290 */ /* 0x000fc8000fffe804 */
[----:B------:R-:W-:-:S04]  /*17c0*/  USHF.L.U32 UR4, UR4, 0x3, URZ ;  /* 0x0000000304047899 */ /* 0x000fc8000800063f */
[----:B------:R-:W-:Y:S02]  /*17d0*/  ULOP3.LUT UR4, UR4, 0x18, URZ, 0xc0, !UPT ;  /* 0x0000001804047892 */ /* 0x000fe4000f8ec03f */
[----:B--2---:R-:W-:-:S04]  /*17e0*/  ULEA UR5, UR6, UR5, 0x18 ;  /* 0x0000000506057291 */ /* 0x004fc8000f8ec03f */
[----:B------:R-:W-:-:S04]  /*17f0*/  UIADD3 UR4, UR5, 0x20, UR4 ;  /* 0x0000002005047890 */ /* 0x000fc8000fffe004 */
[----:B------:R-:W-:-:S09]  /*1800*/  UPRMT UR4, URZ, 0x654, UR4 ;  /* 0x000006543f047896 */ /* 0x000fd20008000004 */
[----:B------:R-:W-:Y:S01]  /*1810*/  SYNCS.ARRIVE.TRANS64.RED.A1T0 RZ, [UR4], RZ ;  /* 0x000000ffffff79a7 */ /* 0x000fe20008100404 */
[----:B------:R-:W-:Y:S05]  /*1820*/  @P0 BRA `(.L_x_26) ;  /* 0x0000000000040947 */ /* 0x000fea0003800000 */
[----:B------:R-:W-:Y:S01]  /*1830*/  BPT.TRAP 0x1 ;  /* 0x000000040000795c */ /* 0x000fe20000300000 */
.L_x_26:
[----:B------:R-:W2:Y:S01]  /*1840*/  LDC R6, c[0x0][0x288] ;  /* 0x0000a200ff067b82 */ /* 0x000ea20000000800 */
[----:B------:R-:W-:Y:S01]  /*1850*/  LOP3.LUT R0, R22, 0x1, RZ, 0xc0, !PT ;  /* 0x0000000116007812 */ /* 0x000fe200078ec0ff */
[----:B------:R-:W-:Y:S01]  /*1860*/  UIADD3 UR39, UR40, UR39, URZ ;  /* 0x0000002728277290 */ /* 0x000fe2000fffe03f */
[----:B01----:R-:W-:Y:S01]  /*1870*/  SHF.R.U32.HI R3, RZ, 0x2, R18 ;  /* 0x00000002ff037819 */ /* 0x003fe20000011612 */
[----:B------:R-:W-:Y:S01]  /*1880*/  IMAD.SHL.U32 R13, R92, 0x80, RZ ;  /* 0x000000805c0d7824 */ /* 0x000fe200078e00ff */
[----:B------:R-:W-:Y:S01]  /*1890*/  LOP3.LUT R4, R18, 0x60, RZ, 0xc0, !PT ;  /* 0x0000006012047812 */ /* 0x000fe200078ec0ff */
[----:B------:R-:W-:Y:S01]  /*18a0*/  IMAD.SHL.U32 R8, R0, 0x40, RZ ;  /* 0x0000004000087824 */ /* 0x000fe200078e00ff */
[----:B------:R-:W-:Y:S01]  /*18b0*/  LOP3.LUT R5, R18, 0x3, RZ, 0xc0, !PT ;  /* 0x0000000312057812 */ /* 0x000fe200078ec0ff */
[----:B------:R-:W-:Y:S01]  /*18c0*/  USHF.R.U32.HI UR4, URZ, 0x2, UR39 ;  /* 0x000000023f047899 */ /* 0x000fe20008011627 */
[----:B------:R-:W-:Y:S01]  /*18d0*/  LOP3.LUT R3, R3, 0x7, RZ, 0xc0, !PT ;  /* 0x0000000703037812 */ /* 0x000fe200078ec0ff */
[----:B------:R-:W-:Y:S01]  /*18e0*/  ULDC UR8, c[0x0][0x284] ;  /* 0x0000a10000087ab9 */ /* 0x000fe20000000800 */
[----:B------:R-:W-:Y:S01]  /*18f0*/  SHF.R.U32.HI R4, RZ, 0x1, R4 ;  /* 0x00000001ff047819 */ /* 0x000fe20000011604 */
[----:B------:R-:W-:Y:S01]  /*1900*/  ULOP3.LUT UR4, UR4, 0x1, URZ, 0xc0, !UPT ;  /* 0x0000000104047892 */ /* 0x000fe2000f8ec03f */
[----:B------:R-:W-:Y:S01]  /*1910*/  SHF.R.S32.HI R21, RZ, 0x1f, R89 ;  /* 0x0000001fff157819 */ /* 0x000fe20000011459 */
[----:B------:R-:W-:Y:S01]  /*1920*/  UISETP.GT.U32.AND UP1, UPT, UR39, 0x3, UPT ;  /* 0x000000032700788c */ /* 0x000fe2000bf24070 */
[--C-:B------:R-:W-:Y:S01]  /*1930*/  IADD3 R7, RZ, -R4, -R3.reuse ;  /* 0x80000004ff077210 */ /* 0x100fe20007ffe803 */
[----:B------:R-:W-:Y:S01]  /*1940*/  UISETP.NE.U32.AND UP0, UPT, UR4, 0x1, UPT ;  /* 0x000000010400788c */ /* 0x000fe2000bf05070 */
[----:B------:R-:W-:Y:S01]  /*1950*/  LOP3.LUT R3, R8, 0x40, R3, 0xe2, !PT ;  /* 0x0000004008037812 */ /* 0x000fe200078ee203 */
[----:B------:R-:W-:Y:S01]  /*1960*/  IMAD.SHL.U32 R8, R18, 0x2, RZ ;  /* 0x0000000212087824 */ /* 0x000fe200078e00ff */
[----:B------:R-:W-:Y:S01]  /*1970*/  ULDC.64 UR6, c[0x0][0x5d0] ;  /* 0x0001740000067ab9 */ /* 0x000fe20000000a00 */
[----:B------:R-:W-:Y:S01]  /*1980*/  UISETP.LT.U32.AND UP1, UPT, UR40, 0x4, UP1 ;  /* 0x000000042800788c */ /* 0x000fe20008f21070 */
[----:B------:R-:W-:Y:S01]  /*1990*/  IMAD.WIDE R10, R91, 0x80, RZ ;  /* 0x000000805b0a7825 */ /* 0x000fe200078e02ff */
[----:B------:R-:W-:Y:S01]  /*19a0*/  UISETP.GT.U32.AND UP0, UPT, UR40, 0x3, !UP0 ;  /* 0x000000032800788c */ /* 0x000fe2000c704070 */
[----:B------:R-:W-:Y:S01]  /*19b0*/  LOP3.LUT R8, R13, 0x6, R8, 0xf8, !PT ;  /* 0x000000060d087812 */ /* 0x000fe200078ef808 */
[----:B------:R-:W-:Y:S01]  /*19c0*/  USEL UR5, URZ, 0x1, !UP1 ;  /* 0x000000013f057887 */ /* 0x000fe2000c800000 */
[----:B--2---:R-:W-:Y:S01]  /*19d0*/  IMAD R12, R5, -0x2, R6 ;  /* 0xfffffffe050c7824 */ /* 0x004fe200078e0206 */
[----:B------:R-:W-:Y:S01]  /*19e0*/  ISETP.GE.AND P0, PT, R13, R6, PT ;  /* 0x000000060d00720c */ /* 0x000fe20003f06270 */
[----:B------:R-:W-:Y:S01]  /*19f0*/  IMAD.SHL.U32 R5, R91, 0x80, RZ ;  /* 0x000000805b057824 */ /* 0x000fe200078e00ff */
[----:B------:R-:W-:Y:S01]  /*1a00*/  SHF.R.S32.HI R9, RZ, 0x1f, R8 ;  /* 0x0000001fff097819 */ /* 0x000fe20000011408 */
[----:B------:R-:W-:Y:S01]  /*1a10*/  IMAD R6, R21, UR6, RZ ;  /* 0x0000000615067c24 */ /* 0x000fe2000f8e02ff */
[----:B------:R-:W-:Y:S01]  /*1a20*/  USEL UR4, URZ, 0x1, !UP0 ;  /* 0x000000013f047887 */ /* 0x000fe2000c000000 */
[----:B------:R-:W-:Y:S01]  /*1a30*/  IMAD R0, R0, -0x40, R7 ;  /* 0xffffffc000007824 */ /* 0x000fe200078e0207 */
[----:B------:R-:W-:Y:S01]  /*1a40*/  ISETP.GE.OR P0, PT, R5, UR8, P0 ;  /* 0x0000000805007c0c */ /* 0x000fe20008706670 */
[C---:B------:R-:W-:Y:S01]  /*1a50*/  IMAD R15, R89.reuse, UR7, R6 ;  /* 0x00000007590f7c24 */ /* 0x040fe2000f8e0206 */
[----:B------:R-:W-:Y:S01]  /*1a60*/  LOP3.LUT R105, R10, R3, R4, 0xfe, !PT ;  /* 0x000000030a697212 */ /* 0x000fe200078efe04 */
[----:B------:R-:W-:Y:S01]  /*1a70*/  IMAD.WIDE.U32 R6, R89, UR6, R8 ;  /* 0x0000000659067c25 */ /* 0x000fe2000f8e0008 */
[----:B------:R-:W-:Y:S01]  /*1a80*/  ULOP3.LUT UR39, UR39, 0x3, URZ, 0xc0, !UPT ;  /* 0x0000000327277892 */ /* 0x000fe2000f8ec03f */
[----:B------:R-:W-:Y:S01]  /*1a90*/  IADD3 R3, -R5, UR8, R0 ;  /* 0x0000000805037c10 */ /* 0x000fe2000fffe100 */
[----:B------:R-:W-:Y:S01]  /*1aa0*/  ULOP3.LUT UR38, UR4, UR38, UR5, 0x96, !UPT ;  /* 0x0000002604267292 */ /* 0x000fe2000f8e9605 */
[----:B------:R-:W-:-:S02]  /*1ab0*/  IMAD.IADD R7, R7, 0x1, R15 ;  /* 0x0000000107077824 */ /* 0x000fc400078e020f */
[----:B------:R-:W-:Y:S02]  /*1ac0*/  IMAD.IADD R4, R12, 0x1, -R13 ;  /* 0x000000010c047824 */ /* 0x000fe400078e0a0d */
[----:B------:R-:W-:Y:S02]  /*1ad0*/  IMAD.MOV.U32 R0, RZ, RZ, -0x1 ;  /* 0xffffffffff007424 */ /* 0x000fe400078e00ff */
[----:B------:R-:W-:Y:S05]  /*1ae0*/  @P0 BRA `(.L_x_28) ;  /* 0x0000004000240947 */ /* 0x000fea0003800000 */
[----:B------:R-:W0:Y:S01]  /*1af0*/  LDC.64 R98, c[0x0][0x5c8] ;  /* 0x00017200ff627b82 */ /* 0x000e220000000a00 */
[----:B-----5:R-:W-:Y:S01]  /*1b00*/  FSETP.NEU.AND P0, PT, R88, RZ, PT ;  /* 0x000000ff5800720b */ /* 0x020fe20003f0d000 */
[----:B------:R-:W-:Y:S01]  /*1b10*/  BSSY B0, `(.L_x_28) ;  /* 0x0000406000007945 */ /* 0x000fe20003800000 */
[----:B------:R-:W-:-:S04]  /*1b20*/  ISETP.GT.AND P2, PT, R4, RZ, PT ;  /* 0x000000ff0400720c */ /* 0x000fc80003f44270 */
[----:B------:R-:W-:Y:S01]  /*1b30*/  ISETP.GT.AND P1, PT, R3, RZ, P2 ;  /* 0x000000ff0300720c */ /* 0x000fe20001724270 */
[-C--:B0-----:R-:W-:Y:S02]  /*1b40*/  IMAD R12, R11, R98.reuse, RZ ;  /* 0x000000620b0c7224 */ /* 0x081fe400078e02ff */
[----:B------:R-:W-:-:S04]  /*1b50*/  IMAD.WIDE.U32 R92, R105, R98, R6 ;  /* 0x00000062695c7225 */ /* 0x000fc800078e0006 */
[----:B------:R-:W-:-:S04]  /*1b60*/  IMAD R5, R105, R99, R12 ;  /* 0x0000006369057224 */ /* 0x000fc800078e020c */
[----:B------:R-:W-:Y:S01]  /*1b70*/  IMAD.IADD R91, R93, 0x1, R5 ;  /* 0x000000015d5b7824 */ /* 0x000fe200078e0205 */
[----:B------:R-:W-:Y:S06]  /*1b80*/  @!P0 BRA `(.L_x_29) ;  /* 0x0000002c00288947 */ /* 0x000fec0003800000 */
[----:B------:R-:W0:Y:S01]  /*1b90*/  LDC.64 R96, c[0x0][0x5b8] ;  /* 0x00016e00ff607b82 */ /* 0x000e220000000a00 */
[----:B------:R-:W-:-:S07]  /*1ba0*/  ULDC.64 UR4, c[0x0][0x5c0] ;  /* 0x0001700000047ab9 */ /* 0x000fce0000000a00 */
[----:B------:R-:W1:Y:S08]  /*1bb0*/  LDC.64 R100, c[0x0][0x5b0] ;  /* 0x00016c00ff647b82 */ /* 0x000e700000000a00 */
[----:B------:R-:W2:Y:S01]  /*1bc0*/  LDC.64 R102, c[0x0][0x5a8] ;  /* 0x00016a00ff667b82 */ /* 0x000ea20000000a00 */
[-C--:B0-----:R-:W-:Y:S02]  /*1bd0*/  IMAD R6, R21, R96.reuse, RZ ;  /* 0x0000006015067224 */ /* 0x081fe400078e02ff */
[----:B------:R-:W-:-:S04]  /*1be0*/  IMAD.WIDE.U32 R94, R89, R96, R8 ;  /* 0x00000060595e7225 */ /* 0x000fc800078e0008 */
[----:B------:R-:W-:Y:S02]  /*1bf0*/  IMAD R93, R89, R97, R6 ;  /* 0x00000061595d7224 */ /* 0x000fe400078e0206 */
[-C--:B-1----:R-:W-:Y:S02]  /*1c00*/  IMAD R10, R11, R100.reuse, RZ ;  /* 0x000000640b0a7224 */ /* 0x082fe400078e02ff */
[----:B------:R-:W-:Y:S02]  /*1c10*/  IMAD.IADD R13, R95, 0x1, R93 ;  /* 0x000000015f0d7824 */ /* 0x000fe400078e025d */
[----:B------:R-:W-:Y:S02]  /*1c20*/  IMAD.MOV.U32 R12, RZ, RZ, R94 ;  /* 0x000000ffff0c7224 */ /* 0x000fe400078e005e */
[C---:B------:R-:W-:Y:S02]  /*1c30*/  IMAD R97, R105.reuse, R101, R10 ;  /* 0x0000006569617224 */ /* 0x040fe400078e020a */
[----:B------:R-:W-:-:S04]  /*1c40*/  IMAD.WIDE.U32 R6, R105, R100, R12 ;  /* 0x0000006469067225 */ /* 0x000fc800078e000c */
[----:B------:R-:W-:Y:S01]  /*1c50*/  IMAD.IADD R5, R7, 0x1, R97 ;  /* 0x0000000107057824 */ /* 0x000fe200078e0261 */
[----:B--2---:R-:W-:-:S04]  /*1c60*/  LEA R14, P0, R6, R102, 0x1 ;  /* 0x00000066060e7211 */ /* 0x004fc800078008ff */
[----:B------:R-:W-:-:S05]  /*1c70*/  LEA.HI.X R15, R6, R103, R5, 0x1, P0 ;  /* 0x00000067060f7211 */ /* 0x000fca00000f0c05 */
[----:B------:R0:W2:Y:S01]  /*1c80*/  @P1 LDG.E.LTC128B.U16 R5, desc[UR36][R14.64] ;  /* 0x000000240e051981 */ /* 0x0000a2000c1e1520 */
[----:B------:R-:W-:Y:S01]  /*1c90*/  LEA R10, P0, R92, UR4, 0x1 ;  /* 0x000000045c0a7c11 */ /* 0x000fe2000f8008ff */
[----:B------:R-:W-:Y:S01]  /*1ca0*/  IMAD.WIDE.U32 R6, R105, R100, R8 ;  /* 0x0000006469067225 */ /* 0x000fe200078e0008 */
[----:B------:R-:W-:Y:S03]  /*1cb0*/  BSSY B1, `(.L_x_30) ;  /* 0x0000012000017945 */ /* 0x000fe60003800000 */
[----:B------:R-:W-:Y:S02]  /*1cc0*/  IMAD.IADD R7, R97, 0x1, R7 ;  /* 0x0000000161077824 */ /* 0x000fe400078e0207 */
[----:B------:R-:W-:Y:S01]  /*1cd0*/  IMAD.WIDE.U32 R20, R89, R96, R6 ;  /* 0x0000006059147225 */ /* 0x000fe200078e0006 */
[----:B0-----:R-:W-:-:S03]  /*1ce0*/  SHF.L.U64.HI R15, R100, 0x3, R101 ;  /* 0x00000003640f7819 */ /* 0x001fc60000010265 */
[----:B------:R-:W-:Y:S01]  /*1cf0*/  IMAD.IADD R7, R93, 0x1, R21 ;  /* 0x000000015d077824 */ /* 0x000fe200078e0215 */
[----:B------:R-:W-:Y:S01]  /*1d00*/  LEA R6, P4, R20, R102, 0x1 ;  /* 0x0000006614067211 */ /* 0x000fe200078808ff */
[----:B------:R-:W-:-:S03]  /*1d10*/  IMAD.SHL.U32 R14, R100, 0x8, RZ ;  /* 0x00000008640e7824 */ /* 0x000fc600078e00ff */
[----:B------:R-:W-:Y:S01]  /*1d20*/  LEA.HI.X R7, R20, R103, R7, 0x1, P4 ;  /* 0x0000006714077211 */ /* 0x000fe200020f0c07 */
[----:B--2---:R-:W-:-:S05]  /*1d30*/  HADD2.F32 R11, -RZ, R5.H0_H0 ;  /* 0x20000005ff0b7230 */ /* 0x004fca0000004100 */
[----:B------:R-:W-:-:S04]  /*1d40*/  FMUL R11, R11, R88 ;  /* 0x000000580b0b7220 */ /* 0x000fc80000400000 */
[----:B------:R-:W-:Y:S01]  /*1d50*/  FFMA R24, R24, R23, R11 ;  /* 0x0000001718187223 */ /* 0x000fe2000000000b */
[----:B------:R-:W-:Y:S02]  /*1d60*/  LEA.HI.X R11, R92, UR5, R91, 0x1, P0 ;  /* 0x000000055c0b7c11 */ /* 0x000fe400080f0c5b */
[----:B------:R-:W-:Y:S02]  /*1d70*/  ISETP.GT.AND P0, PT, R4, 0x1, PT ;  /* 0x000000010400780c */ /* 0x000fe40003f04270 */
[----:B------:R-:W-:Y:S02]  /*1d80*/  F2FP.F16.F32.PACK_AB R24, RZ, R24 ;  /* 0x00000018ff18723e */ /* 0x000fe400000000ff */
[----:B------:R-:W-:-:S03]  /*1d90*/  ISETP.GT.AND P3, PT, R3, RZ, P0 ;  /* 0x000000ff0300720c */ /* 0x000fc60000764270 */
[----:B------:R0:W-:Y:S10]  /*1da0*/  @P1 STG.E.U16 desc[UR36][R10.64], R24 ;  /* 0x000000180a001986 */ /* 0x0001f4000c101524 */
[----:B------:R-:W-:Y:S05]  /*1db0*/  @!P3 BRA `(.L_x_31) ;  /* 0x000000000004b947 */ /* 0x000fea0003800000 */
[----:B------:R1:W5:Y:S02]  /*1dc0*/  LDG.E.LTC128B.U16 R5, desc[UR36][R6.64+0x2] ;  /* 0x0000022406057981 */ /* 0x000364000c1e1520 */
.L_x_31:
[----:B------:R-:W-:Y:S05]  /*1dd0*/  BSYNC B1 ;  /* 0x0000000000017941 */ /* 0x000fea0003800000 */
.L_x_30:
[----:B-----5:R-:W-:Y:S01]  /*1de0*/  HADD2.F32 R91, -RZ, R5.H0_H0 ;  /* 0x20000005ff5b7230 */ /* 0x020fe20000004100 */
[----:B------:R-:W-:Y:S01]  /*1df0*/  ISETP.GT.AND P2, PT, R3, 0x8, P2 ;  /* 0x000000080300780c */ /* 0x000fe20001744270 */
[----:B------:R-:W-:Y:S01]  /*1e00*/  IMAD.WIDE.U32 R20, R105, R100, R14 ;  /* 0x0000006469147225 */ /* 0x000fe200078e000e */
[----:B0-----:R-:W-:-:S03]  /*1e10*/  PRMT R24, R5, 0x7610, R24 ;  /* 0x0000761005187816 */ /* 0x001fc60000000018 */
[----:B------:R-:W-:Y:S01]  /*1e20*/  FMUL R12, R91, R88 ;  /* 0x000000585b0c7220 */ /* 0x000fe20000400000 */
[----:B------:R-:W-:Y:S01]  /*1e30*/  IMAD.IADD R97, R97, 0x1, R21 ;  /* 0x0000000161617824 */ /* 0x000fe200078e0215 */
[----:B------:R-:W-:Y:S02]  /*1e40*/  IADD3 R94, P1, R94, R20, RZ ;  /* 0x000000145e5e7210 */ /* 0x000fe40007f3e0ff */
[----:B------:R-:W-:-:S03]  /*1e50*/  FFMA R12, R25, R23, R12 ;  /* 0x00000017190c7223 */ /* 0x000fc6000000000c */
[----:B------:R-:W-:Y:S01]  /*1e60*/  IMAD.X R13, R97, 0x1, R13, P1 ;  /* 0x00000001610d7824 */ /* 0x000fe200008e060d */
[C---:B------:R-:W-:Y:S02]  /*1e70*/  LEA R14, P1, R94.reuse, R102, 0x1 ;  /* 0x000000665e0e7211 */ /* 0x040fe400078208ff */
[----:B------:R-:W-:Y:S02]  /*1e80*/  F2FP.F16.F32.PACK_AB R12, RZ, R12 ;  /* 0x0000000cff0c723e */ /* 0x000fe400000000ff */
[----:B------:R-:W-:Y:S02]  /*1e90*/  LEA.HI.X R15, R94, R103, R13, 0x1, P1 ;  /* 0x000000675e0f7211 */ /* 0x000fe400008f0c0d */
[----:B------:R-:W-:-:S05]  /*1ea0*/  PRMT R21, R12, 0x7610, R21 ;  /* 0x000076100c157816 */ /* 0x000fca0000000015 */
[----:B------:R0:W-:Y:S04]  /*1eb0*/  @P3 STG.E.U16 desc[UR36][R10.64+0x2], R21 ;  /* 0x000002150a003986 */ /* 0x0001e8000c101524 */
[----:B------:R-:W2:Y:S01]  /*1ec0*/  @P2 LDG.E.LTC128B.U16 R24, desc[UR36][R14.64] ;  /* 0x000000240e182981 */ /* 0x000ea2000c1e1520 */
[----:B------:R-:W-:Y:S01]  /*1ed0*/  IADD3 R20, P1, R8, R20, RZ ;  /* 0x0000001408147210 */ /* 0x000fe20007f3e0ff */
[----:B------:R-:W-:Y:S01]  /*1ee0*/  BSSY B1, `(.L_x_32) ;  /* 0x0000011000017945 */ /* 0x000fe20003800000 */
[C---:B------:R-:W-:Y:S02]  /*1ef0*/  SHF.L.U64.HI R13, R98.reuse, 0x4, R99 ;  /* 0x00000004620d7819 */ /* 0x040fe40000010263 */
[----:B------:R-:W-:Y:S01]  /*1f00*/  ISETP.GT.AND P0, PT, R3, 0x8, P0 ;  /* 0x000000080300780c */ /* 0x000fe20000704270 */
[----:B0-----:R-:W-:Y:S01]  /*1f10*/  IMAD.X R21, R9, 0x1, R97, P1 ;  /* 0x0000000109157824 */ /* 0x001fe200008e0661 */
[----:B------:R-:W-:Y:S01]  /*1f20*/  LEA R12, P1, R98, R10, 0x4 ;  /* 0x0000000a620c7211 */ /* 0x000fe200078220ff */
[----:B------:R-:W-:-:S04]  /*1f30*/  IMAD.WIDE.U32 R20, R89, R96, R20 ;  /* 0x0000006059147225 */ /* 0x000fc800078e0014 */
[----:B------:R-:W-:Y:S01]  /*1f40*/  IMAD.X R13, R13, 0x1, R11, P1 ;  /* 0x000000010d0d7824 */ /* 0x000fe200008e060b */
[----:B------:R-:W-:Y:S01]  /*1f50*/  LEA R8, P3, R20, R102, 0x1 ;  /* 0x0000006614087211 */ /* 0x000fe200078608ff */
[----:B------:R-:W-:-:S05]  /*1f60*/  IMAD.IADD R9, R93, 0x1, R21 ;  /* 0x000000015d097824 */ /* 0x000fca00078e0215 */
[----:B------:R-:W-:Y:S01]  /*1f70*/  LEA.HI.X R9, R20, R103, R9, 0x1, P3 ;  /* 0x0000006714097211 */ /* 0x000fe200018f0c09 */
[----:B--2---:R-:W-:-:S05]  /*1f80*/  HADD2.F32 R5, -RZ, R24.H0_H0 ;  /* 0x20000018ff057230 */ /* 0x004fca0000004100 */
[----:B------:R-:W-:-:S04]  /*1f90*/  FMUL R5, R5, R88 ;  /* 0x0000005805057220 */ /* 0x000fc80000400000 */
[----:B------:R-:W-:-:S05]  /*1fa0*/  FFMA R5, R26, R23, R5 ;  /* 0x000000171a057223 */ /* 0x000fca0000000005 */
[----:B------:R-:W-:-:S05]  /*1fb0*/  F2FP.F16.F32.PACK_AB R5, RZ, R5 ;  /* 0x00000005ff05723e */ /* 0x000fca00000000ff */
[----:B------:R0:W-:Y:S01]  /*1fc0*/  @P2 STG.E.U16 desc[UR36][R12.64], R5 ;  /* 0x000000050c002986 */ /* 0x0001e2000c101524 */
[----:B------:R-:W-:Y:S05]  /*1fd0*/  @!P0 BRA `(.L_x_33) ;  /* 0x0000000000048947 */ /* 0x000fea0003800000 */
[----:B------:R2:W5:Y:S02]  /*1fe0*/  LDG.E.LTC128B.U16 R24, desc[UR36][R8.64+0x2] ;  /* 0x0000022408187981 */ /* 0x000564000c1e1520 */
.L_x_33:
[----:B------:R-:W-:Y:S05]  /*1ff0*/  BSYNC B1 ;  /* 0x0000000000017941 */ /* 0x000fea0003800000 */
.L_x_32:
[----:B0----5:R-:W-:Y:S01]  /*2000*/  HADD2.F32 R5, -RZ, R24.H0_H0 ;  /* 0x20000018ff057230 */ /* 0x021fe20000004100 */
[----:B------:R-:W-:Y:S01]  /*2010*/  ISETP.GT.AND P1, PT, R4, 0x8, PT ;  /* 0x000000080400780c */ /* 0x000fe20003f24270 */
[----:B------:R-:W-:Y:S03]  /*2020*/  BSSY B1, `(.L_x_34) ;  /* 0x0000008000017945 */ /* 0x000fe60003800000 */
[----:B------:R-:W-:Y:S01]  /*2030*/  FMUL R14, R5, R88 ;  /* 0x00000058050e7220 */ /* 0x000fe20000400000 */
[----:B------:R-:W-:-:S03]  /*2040*/  ISETP.GT.AND P2, PT, R3, RZ, P1 ;  /* 0x000000ff0300720c */ /* 0x000fc60000f44270 */
[----:B------:R-:W-:-:S05]  /*2050*/  FFMA R14, R27, R23, R14 ;  /* 0x000000171b0e7223 */ /* 0x000fca000000000e */
[----:B------:R-:W-:-:S05]  /*2060*/  F2FP.F16.F32.PACK_AB R14, RZ, R14 ;  /* 0x0000000eff0e723e */ /* 0x000fca00000000ff */
[----:B------:R0:W-:Y:S01]  /*2070*/  @P0 STG.E.U16 desc[UR36][R12.64+0x2], R14 ;  /* 0x0000020e0c000986 */ /* 0x0001e2000c101524 */
[----:B------:R-:W-:Y:S05]  /*2080*/  @!P2 BRA `(.L_x_35) ;  /* 0x000000000004a947 */ /* 0x000fea0003800000 */
[----:B------:R3:W5:Y:S02]  /*2090*/  LDG.E.LTC128B.U16 R24, desc[UR36][R6.64+0x10] ;  /* 0x0000102406187981 */ /* 0x000764000c1e1520 */
.L_x_35:
[----:B------:R-:W-:Y:S05]  /*20a0*/  BSYNC B1 ;  /* 0x0000000000017941 */ /* 0x000fea0003800000 */
.L_x_34:
[----:B-----5:R-:W-:Y:S01]  /*20b0*/  HADD2.F32 R5, -RZ, R24.H0_H0 ;  /* 0x20000018ff057230 */ /* 0x020fe20000004100 */
        /* <DEDUP_REMOVED lines=9> */
.L_x_37:
[----:B------:R-:W-:Y:S05]  /*2150*/  BSYNC B1 ;  /* 0x0000000000017941 */ /* 0x000fea0003800000 */
.L_x_36:
[----:B----45:R-:W-:Y:S01]  /*2160*/  HADD2.F32 R5, -RZ, R24.H0_H0 ;  /* 0x20000018ff057230 */ /* 0x030fe20000004100 */
[----:B------:R-:W-:Y:S01]  /*2170*/  ISETP.GT.AND P1, PT, R3, 0x8, P1 ;  /* 0x000000080300780c */ /* 0x000fe20000f24270 */
[----:B------:R-:W-:Y:S03]  /*2180*/  BSSY B1, `(.L_x_38) ;  /* 0x0000007000017945 */ /* 0x000fe60003800000 */
[----:B0-----:R-:W-:-:S04]  /*2190*/  FMUL R14, R5, R88 ;  /* 0x00000058050e7220 */ /* 0x001fc80000400000 */
[----:B------:R-:W-:-:S05]  /*21a0*/  FFMA R14, R29, R23, R14 ;  /* 0x000000171d0e7223 */ /* 0x000fca000000000e */
[----:B------:R-:W-:-:S05]  /*21b0*/  F2FP.F16.F32.PACK_AB R14, RZ, R14 ;  /* 0x0000000eff0e723e */ /* 0x000fca00000000ff */
[----:B------:R0:W-:Y:S01]  /*21c0*/  @P3 STG.E.U16 desc[UR36][R10.64+0x12], R14 ;  /* 0x0000120e0a003986 */ /* 0x0001e2000c101524 */
[----:B------:R-:W-:Y:S05]  /*21d0*/  @!P1 BRA `(.L_x_39) ;  /* 0x0000000000049947 */ /* 0x000fea0003800000 */
[----:B------:R4:W5:Y:S02]  /*21e0*/  LDG.E.LTC128B.U16 R24, desc[UR36][R8.64+0x10] ;  /* 0x0000102408187981 */ /* 0x000964000c1e1520 */
.L_x_39:
[----:B------:R-:W-:Y:S05]  /*21f0*/  BSYNC B1 ;  /* 0x0000000000017941 */ /* 0x000fea0003800000 */
.L_x_38:
[----:B-----5:R-:W-:Y:S01]  /*2200*/  HADD2.F32 R5, -RZ, R24.H0_H0 ;  /* 0x20000018ff057230 */ /* 0x020fe20000004100 */
[----:B------:R-:W-:Y:S01]  /*2210*/  ISETP.GT.AND P0, PT, R3, 0x8, P0 ;  /* 0x000000080300780c */ /* 0x000fe20000704270 */
[----:B------:R-:W-:Y:S03]  /*2220*/  BSSY B1, `(.L_x_40) ;  /* 0x0000007000017945 */ /* 0x000fe60003800000 */
[----:B------:R-:W-:-:S04]  /*2230*/  FMUL R5, R5, R88 ;  /* 0x0000005805057220 */ /* 0x000fc80000400000 */
[----:B------:R-:W-:-:S05]  /*2240*/  FFMA R5, R30, R23, R5 ;  /* 0x000000171e057223 */ /* 0x000fca0000000005 */
[----:B------:R-:W-:-:S05]  /*2250*/  F2FP.F16.F32.PACK_AB R5, RZ, R5 ;  /* 0x00000005ff05723e */ /* 0x000fca00000000ff */
[----:B------:R0:W-:Y:S01]  /*2260*/  @P1 STG.E.U16 desc[UR36][R12.64+0x10], R5 ;  /* 0x000010050c001986 */ /* 0x0001e2000c101524 */
[----:B------:R-:W-:Y:S05]  /*2270*/  @!P0 BRA `(.L_x_41) ;  /* 0x0000000000048947 */ /* 0x000fea0003800000 */
[----:B------:R0:W5:Y:S02]  /*2280*/  LDG.E.LTC128B.U16 R24, desc[UR36][R8.64+0x12] ;  /* 0x0000122408187981 */ /* 0x000164000c1e1520 */
.L_x_41:
[----:B------:R-:W-:Y:S05]  /*2290*/  BSYNC B1 ;  /* 0x0000000000017941 */ /* 0x000fea0003800000 */
.L_x_40:
        /* <DEDUP_REMOVED lines=10> */
.L_x_43:
[----:B------:R-:W-:Y:S05]  /*2340*/  BSYNC B1 ;  /* 0x0000000000017941 */ /* 0x000fea0003800000 */
.L_x_42:
        /* <DEDUP_REMOVED lines=10> */
.L_x_45:
[----:B------:R-:W-:Y:S05]  /*23f0*/  BSYNC B1 ;  /* 0x0000000000017941 */ /* 0x000fea0003800000 */
.L_x_44:
[----:B0----5:R-:W-:Y:S01]  /*2400*/  HADD2.F32 R5, -RZ, R24.H0_H0 ;  /* 0x20000018ff057230 */ /* 0x021fe20000004100 */
        /* <DEDUP_REMOVED lines=8> */
.L_x_47:
[----:B------:R-:W-:Y:S05]  /*2490*/  BSYNC B1 ;  /* 0x0000000000017941 */ /* 0x000fea0003800000 */
.L_x_46:
        /* <DEDUP_REMOVED lines=9> */
.L_x_49:
[----:B------:R-:W-:Y:S05]  /*2530*/  BSYNC B1 ;  /* 0x0000000000017941 */ /* 0x000fea0003800000 */
.L_x_48:
        /* <DEDUP_REMOVED lines=10> */
.L_x_51:
[----:B------:R-:W-:Y:S05]  /*25e0*/  BSYNC B1 ;  /* 0x0000000000017941 */ /* 0x000fea0003800000 */
.L_x_50:
        /* <DEDUP_REMOVED lines=10> */
.L_x_53:
[----:B------:R-:W-:Y:S05]  /*2690*/  BSYNC B1 ;  /* 0x0000000000017941 */ /* 0x000fea0003800000 */
.L_x_52:
        /* <DEDUP_REMOVED lines=9> */
.L_x_55:
[----:B------:R-:W-:Y:S05]  /*2730*/  BSYNC B1 ;  /* 0x0000000000017941 */ /* 0x000fea0003800000 */
.L_x_54:
        /* <DEDUP_REMOVED lines=9> */
.L_x_57:
[----:B------:R-:W-:Y:S05]  /*27d0*/  BSYNC B1 ;  /* 0x0000000000017941 */ /* 0x000fea0003800000 */
.L_x_56:
        /* <DEDUP_REMOVED lines=10> */
.L_x_59:
[----:B------:R-:W-:Y:S05]  /*2880*/  BSYNC B1 ;  /* 0x0000000000017941 */ /* 0x000fea0003800000 */
.L_x_58:
        /* <DEDUP_REMOVED lines=10> */
.L_x_61:
[----:B------:R-:W-:Y:S05]  /*2930*/  BSYNC B1 ;  /* 0x0000000000017941 */ /* 0x000fea0003800000 */
.L_x_60:
        /* <DEDUP_REMOVED lines=9> */
.L_x_63:
[----:B------:R-:W-:Y:S05]  /*29d0*/  BSYNC B1 ;  /* 0x0000000000017941 */ /* 0x000fea0003800000 */
.L_x_62:
        /* <DEDUP_REMOVED lines=9> */
.L_x_65:
[----:B------:R-:W-:Y:S05]  /*2a70*/  BSYNC B1 ;  /* 0x0000000000017941 */ /* 0x000fea0003800000 */
.L_x_64:
        /* <DEDUP_REMOVED lines=10> */
.L_x_67:
[----:B------:R-:W-:Y:S05]  /*2b20*/  BSYNC B1 ;  /* 0x0000000000017941 */ /* 0x000fea0003800000 */
.L_x_66:
        /* <DEDUP_REMOVED lines=10> */
.L_x_69:
[----:B------:R-:W-:Y:S05]  /*2bd0*/  BSYNC B1 ;  /* 0x0000000000017941 */ /* 0x000fea0003800000 */
.L_x_68:
        /* <DEDUP_REMOVED lines=9> */
.L_x_71:
[----:B------:R-:W-:Y:S05]  /*2c70*/  BSYNC B1 ;  /* 0x0000000000017941 */ /* 0x000fea0003800000 */
.L_x_70:
        /* <DEDUP_REMOVED lines=9> */
.L_x_73:
[----:B------:R-:W-:Y:S05]  /*2d10*/  BSYNC B1 ;  /* 0x0000000000017941 */ /* 0x000fea0003800000 */
.L_x_72:
        /* <DEDUP_REMOVED lines=10> */
.L_x_75:
[----:B------:R-:W-:Y:S05]  /*2dc0*/  BSYNC B1 ;  /* 0x0000000000017941 */ /* 0x000fea0003800000 */
.L_x_74:
        /* <DEDUP_REMOVED lines=10> */
.L_x_77:
[----:B------:R-:W-:Y:S05]  /*2e70*/  BSYNC B1 ;  /* 0x0000000000017941 */ /* 0x000fea0003800000 */
.L_x_76:
        /* <DEDUP_REMOVED lines=9> */
.L_x_79:
[----:B------:R-:W-:Y:S05]  /*2f10*/  BSYNC B1 ;  /* 0x0000000000017941 */ /* 0x000fea0003800000 */
.L_x_78:
        /* <DEDUP_REMOVED lines=9> */
.L_x_81:
[----:B------:R-:W-:Y:S05]  /*2fb0*/  BSYNC B1 ;  /* 0x0000000000017941 */ /* 0x000fea0003800000 */
.L_x_80:
        /* <DEDUP_REMOVED lines=10> */
.L_x_83:
[----:B------:R-:W-:Y:S05]  /*3060*/  BSYNC B1 ;  /* 0x0000000000017941 */ /* 0x000fea0003800000 */
.L_x_82:
        /* <DEDUP_REMOVED lines=10> */
.L_x_85:
[----:B------:R-:W-:Y:S05]  /*3110*/  BSYNC B1 ;  /* 0x0000000000017941 */ /* 0x000fea0003800000 */
.L_x_84:
        /* <DEDUP_REMOVED lines=9> */
.L_x_87:
[----:B------:R-:W-:Y:S05]  /*31b0*/  BSYNC B1 ;  /* 0x0000000000017941 */ /* 0x000fea0003800000 */
.L_x_86:
        /* <DEDUP_REMOVED lines=9> */
.L_x_89:
[----:B------:R-:W-:Y:S05]  /*3250*/  BSYNC B1 ;  /* 0x0000000000017941 */ /* 0x000fea0003800000 */
.L_x_88:
        /* <DEDUP_REMOVED lines=10> */
.L_x_91:
[----:B------:R-:W-:Y:S05]  /*3300*/  BSYNC B1 ;  /* 0x0000000000017941 */ /* 0x000fea0003800000 */
.L_x_90:
        /* <DEDUP_REMOVED lines=10> */
.L_x_93:
[----:B------:R-:W-:Y:S05]  /*33b0*/  BSYNC B1 ;  /* 0x0000000000017941 */ /* 0x000fea0003800000 */
.L_x_92:
        /* <DEDUP_REMOVED lines=9> */
.L_x_95:
[----:B------:R-:W-:Y:S05]  /*3450*/  BSYNC B1 ;  /* 0x0000000000017941 */ /* 0x000fea0003800000 */
.L_x_94:
        /* <DEDUP_REMOVED lines=9> */
.L_x_97:
[----:B------:R-:W-:Y:S05]  /*34f0*/  BSYNC B1 ;  /* 0x0000000000017941 */ /* 0x000fea0003800000 */
.L_x_96:
        /* <DEDUP_REMOVED lines=10> */
.L_x_99:
[----:B------:R-:W-:Y:S05]  /*35a0*/  BSYNC B1 ;  /* 0x0000000000017941 */ /* 0x000fea0003800000 */
.L_x_98:
        /* <DEDUP_REMOVED lines=10> */
.L_x_101:
[----:B------:R-:W-:Y:S05]  /*3650*/  BSYNC B1 ;  /* 0x0000000000017941 */ /* 0x000fea0003800000 */
.L_x_100:
        /* <DEDUP_REMOVED lines=9> */
.L_x_103:
[----:B------:R-:W-:Y:S05]  /*36f0*/  BSYNC B1 ;  /* 0x0000000000017941 */ /* 0x000fea0003800000 */
.L_x_102:
        /* <DEDUP_REMOVED lines=9> */
.L_x_105:
[----:B------:R-:W-:Y:S05]  /*3790*/  BSYNC B1 ;  /* 0x0000000000017941 */ /* 0x000fea0003800000 */
.L_x_104:
        /* <DEDUP_REMOVED lines=10> */
.L_x_107:
[----:B------:R-:W-:Y:S05]  /*3840*/  BSYNC B1 ;  /* 0x0000000000017941 */ /* 0x000fea0003800000 */
.L_x_106:
        /* <DEDUP_REMOVED lines=10> */
.L_x_109:
[----:B------:R-:W-:Y:S05]  /*38f0*/  BSYNC B1 ;  /* 0x0000000000017941 */ /* 0x000fea0003800000 */
.L_x_108:
        /* <DEDUP_REMOVED lines=9> */
.L_x_111:
[----:B------:R-:W-:Y:S05]  /*3990*/  BSYNC B1 ;  /* 0x0000000000017941 */ /* 0x000fea0003800000 */
.L_x_110:
        /* <DEDUP_REMOVED lines=9> */
.L_x_113:
[----:B------:R-:W-:Y:S05]  /*3a30*/  BSYNC B1 ;  /* 0x0000000000017941 */ /* 0x000fea0003800000 */
.L_x_112:
        /* <DEDUP_REMOVED lines=10> */
.L_x_115:
[----:B------:R-:W-:Y:S05]  /*3ae0*/  BSYNC B1 ;  /* 0x0000000000017941 */ /* 0x000fea0003800000 */
.L_x_114:
        /* <DEDUP_REMOVED lines=10> */
.L_x_117:
[----:B------:R-:W-:Y:S05]  /*3b90*/  BSYNC B1 ;  /* 0x0000000000017941 */ /* 0x000fea0003800000 */
.L_x_116:
        /* <DEDUP_REMOVED lines=9> */
.L_x_119:
[----:B------:R-:W-:Y:S05]  /*3c30*/  BSYNC B1 ;  /* 0x0000000000017941 */ /* 0x000fea0003800000 */
.L_x_118:
        /* <DEDUP_REMOVED lines=9> */
.L_x_121:
[----:B------:R-:W-:Y:S05]  /*3cd0*/  BSYNC B1 ;  /* 0x0000000000017941 */ /* 0x000fea0003800000 */
.L_x_120:
        /* <DEDUP_REMOVED lines=10> */
.L_x_123:
[----:B------:R-:W-:Y:S05]  /*3d80*/  BSYNC B1 ;  /* 0x0000000000017941 */ /* 0x000fea0003800000 */
.L_x_122:
        /* <DEDUP_REMOVED lines=10> */
.L_x_125:
[----:B------:R-:W-:Y:S05]  /*3e30*/  BSYNC B1 ;  /* 0x0000000000017941 */ /* 0x000fea0003800000 */
.L_x_124:
        /* <DEDUP_REMOVED lines=9> */
.L_x_127:
[----:B------:R-:W-:Y:S05]  /*3ed0*/  BSYNC B1 ;  /* 0x0000000000017941 */ /* 0x000fea0003800000 */
.L_x_126:
        /* <DEDUP_REMOVED lines=9> */
.L_x_129:
[----:B------:R-:W-:Y:S05]  /*3f70*/  BSYNC B1 ;  /* 0x0000000000017941 */ /* 0x000fea0003800000 */
.L_x_128:
        /* <DEDUP_REMOVED lines=10> */
.L_x_131:
[----:B------:R-:W-:Y:S05]  /*4020*/  BSYNC B1 ;  /* 0x0000000000017941 */ /* 0x000fea0003800000 */
.L_x_130:
        /* <DEDUP_REMOVED lines=10> */
.L_x_133:
[----:B------:R-:W-:Y:S05]  /*40d0*/  BSYNC B1 ;  /* 0x0000000000017941 */ /* 0x000fea0003800000 */
.L_x_132:
        /* <DEDUP_REMOVED lines=9> */
.L_x_135:
[----:B------:R-:W-:Y:S05]  /*4170*/  BSYNC B1 ;  /* 0x0000000000017941 */ /* 0x000fea0003800000 */
.L_x_134:
        /* <DEDUP_REMOVED lines=9> */
.L_x_137:
[----:B------:R-:W-:Y:S05]  /*4210*/  BSYNC B1 ;  /* 0x0000000000017941 */ /* 0x000fea0003800000 */
.L_x_136:
        /* <DEDUP_REMOVED lines=10> */
.L_x_139:
[----:B------:R-:W-:Y:S05]  /*42c0*/  BSYNC B1 ;  /* 0x0000000000017941 */ /* 0x000fea0003800000 */
.L_x_138:
        /* <DEDUP_REMOVED lines=10> */
.L_x_141:
[----:B------:R-:W-:Y:S05]  /*4370*/  BSYNC B1 ;  /* 0x0000000000017941 */ /* 0x000fea0003800000 */
.L_x_140:
        /* <DEDUP_REMOVED lines=9> */
.L_x_143:
[----:B------:R-:W-:Y:S05]  /*4410*/  BSYNC B1 ;  /* 0x0000000000017941 */ /* 0x000fea0003800000 */
.L_x_142:
        /* <DEDUP_REMOVED lines=9> */
.L_x_145:
[----:B------:R-:W-:Y:S05]  /*44b0*/  BSYNC B1 ;  /* 0x0000000000017941 */ /* 0x000fea0003800000 */
.L_x_144:
        /* <DEDUP_REMOVED lines=10> */
.L_x_147:
[----:B------:R-:W-:Y:S05]  /*4560*/  BSYNC B1 ;  /* 0x0000000000017941 */ /* 0x000fea0003800000 */
.L_x_146:
[----:B-----5:R-:W-:Y:S01]  /*4570*/  HADD2.F32 R5, -RZ, R24.H0_H0 ;  /* 0x20000018ff057230 */ /* 0x020fe20000004100 */
[----:B------:R-:W-:Y:S01]  /*4580*/  ISETP.GT.AND P0, PT, R4, 0x79, PT ;  /* 0x000000790400780c */ /* 0x000fe20003f04270 */
[----:B------:R-:W-:Y:S01]  /*4590*/  @P2 IMAD.MOV.U32 R4, RZ, RZ, R10 ;  /* 0x000000ffff042224 */ /* 0x000fe200078e000a */
[----:B------:R-:W-:Y:S02]  /*45a0*/  BSSY B1, `(.L_x_148) ;  /* 0x000000a000017945 */ /* 0x000fe40003800000 */
[----:B------:R-:W-:Y:S01]  /*45b0*/  FMUL R5, R5, R88 ;  /* 0x0000005805057220 */ /* 0x000fe20000400000 */
[----:B------:R-:W-:-:S03]  /*45c0*/  ISETP.GT.AND P3, PT, R3, RZ, P0 ;  /* 0x000000ff0300720c */ /* 0x000fc60000764270 */
[----:B------:R-:W-:-:S05]  /*45d0*/  FFMA R5, R84, R23, R5 ;  /* 0x0000001754057223 */ /* 0x000fca0000000005 */
[----:B------:R-:W-:-:S04]  /*45e0*/  F2FP.F16.F32.PACK_AB R5, RZ, R5 ;  /* 0x00000005ff05723e */ /* 0x000fc800000000ff */
[----:B0-----:R-:W-:Y:S01]  /*45f0*/  PRMT R14, R5, 0x7610, R14 ;  /* 0x00007610050e7816 */ /* 0x001fe2000000000e */
[----:B------:R-:W-:-:S05]  /*4600*/  @P2 IMAD.MOV.U32 R5, RZ, RZ, R11 ;  /* 0x000000ffff052224 */ /* 0x000fca00078e000b */
[----:B------:R0:W-:Y:S01]  /*4610*/  @P2 STG.E.U16 desc[UR36][R4.64+0xf0], R14 ;  /* 0x0000f00e04002986 */ /* 0x0001e2000c101524 */
[----:B------:R-:W-:Y:S05]  /*4620*/  @!P3 BRA `(.L_x_149) ;  /* 0x000000000004b947 */ /* 0x000fea0003800000 */
[----:B------:R0:W5:Y:S02]  /*4630*/  LDG.E.LTC128B.U16 R24, desc[UR36][R6.64+0xf2] ;  /* 0x0000f22406187981 */ /* 0x000164000c1e1520 */
.L_x_149:
[----:B------:R-:W-:Y:S05]  /*4640*/  BSYNC B1 ;  /* 0x0000000000017941 */ /* 0x000fea0003800000 */
.L_x_148:
        /* <DEDUP_REMOVED lines=9> */
.L_x_151:
[----:B------:R-:W-:Y:S05]  /*46e0*/  BSYNC B1 ;  /* 0x0000000000017941 */ /* 0x000fea0003800000 */
.L_x_150:
[----:B-----5:R-:W-:Y:S01]  /*46f0*/  HADD2.F32 R5, -RZ, R24.H0_H0 ;  /* 0x20000018ff057230 */ /* 0x020fe20000004100 */
[----:B------:R-:W-:Y:S01]  /*4700*/  ISETP.GT.AND P0, PT, R3, 0x8, P0 ;  /* 0x000000080300780c */ /* 0x000fe20000704270 */
[----:B0-----:R-:W-:Y:S01]  /*4710*/  @P1 IMAD.MOV.U32 R4, RZ, RZ, R12 ;  /* 0x000000ffff041224 */ /* 0x001fe200078e000c */
[----:B------:R-:W-:Y:S02]  /*4720*/  BSSY B1, `(.L_x_152) ;  /* 0x0000009000017945 */ /* 0x000fe40003800000 */
[----:B------:R-:W-:-:S04]  /*4730*/  FMUL R5, R5, R88 ;  /* 0x0000005805057220 */ /* 0x000fc80000400000 */
[----:B------:R-:W-:-:S05]  /*4740*/  FFMA R5, R86, R23, R5 ;  /* 0x0000001756057223 */ /* 0x000fca0000000005 */
[----:B------:R-:W-:-:S04]  /*4750*/  F2FP.F16.F32.PACK_AB R5, RZ, R5 ;  /* 0x00000005ff05723e */ /* 0x000fc800000000ff */
[----:B-1-3--:R-:W-:Y:S01]  /*4760*/  PRMT R6, R5, 0x7610, R6 ;  /* 0x0000761005067816 */ /* 0x00afe20000000006 */
[----:B------:R-:W-:-:S05]  /*4770*/  @P1 IMAD.MOV.U32 R5, RZ, RZ, R13 ;  /* 0x000000ffff051224 */ /* 0x000fca00078e000d */
[----:B------:R0:W-:Y:S01]  /*4780*/  @P1 STG.E.U16 desc[UR36][R4.64+0xf0], R6 ;  /* 0x0000f00604001986 */ /* 0x0001e2000c101524 */
[----:B------:R-:W-:Y:S05]  /*4790*/  @!P0 BRA `(.L_x_153) ;  /* 0x0000000000048947 */ /* 0x000fea0003800000 */
[----:B------:R1:W5:Y:S02]  /*47a0*/  LDG.E.LTC128B.U16 R24, desc[UR36][R8.64+0xf2] ;  /* 0x0000f22408187981 */ /* 0x000364000c1e1520 */
.L_x_153:
[----:B------:R-:W-:Y:S05]  /*47b0*/  BSYNC B1 ;  /* 0x0000000000017941 */ /* 0x000fea0003800000 */
.L_x_152:
[----:B------:R-:W-:Y:S05]  /*47c0*/  @!P0 BRA `(.L_x_154) ;  /* 0x0000001000e88947 */ /* 0x000fea0003800000 */
[----:B-----5:R-:W-:-:S05]  /*47d0*/  HADD2.F32 R3, -RZ, R24.H0_H0 ;  /* 0x20000018ff037230 */ /* 0x020fca0000004100 */
[----:B0-----:R-:W-:-:S04]  /*47e0*/  FMUL R4, R3, R88 ;  /* 0x0000005803047220 */ /* 0x001fc80000400000 */
[----:B------:R-:W-:-:S05]  /*47f0*/  FFMA R4, R87, R23, R4 ;  /* 0x0000001757047223 */ /* 0x000fca0000000004 */
[----:B------:R-:W-:-:S05]  /*4800*/  F2FP.F16.F32.PACK_AB R4, RZ, R4 ;  /* 0x00000004ff04723e */ /* 0x000fca00000000ff */
[----:B------:R3:W-:Y:S01]  /*4810*/  STG.E.U16 desc[UR36][R12.64+0xf2], R4 ;  /* 0x0000f2040c007986 */ /* 0x0007e2000c101524 */
[----:B------:R-:W-:Y:S05]  /*4820*/  BRA `(.L_x_154) ;  /* 0x0000001000d07947 */ /* 0x000fea0003800000 */
.L_x_29:
[----:B------:R-:W-:Y:S01]  /*4830*/  ISETP.GT.AND P0, PT, R4, 0x1, PT ;  /* 0x000000010400780c */ /* 0x000fe20003f04270 */
[----:B------:R-:W-:Y:S01]  /*4840*/  ULDC.64 UR4, c[0x0][0x5c0] ;  /* 0x0001700000047ab9 */ /* 0x000fe20000000a00 */
[-C--:B------:R-:W-:Y:S01]  /*4850*/  FMUL R24, R24, R23.reuse ;  /* 0x0000001718187220 */ /* 0x080fe20000400000 */
[-C--:B------:R-:W-:Y:S01]  /*4860*/  FMUL R25, R25, R23.reuse ;  /* 0x0000001719197220 */ /* 0x080fe20000400000 */
[----:B------:R-:W-:Y:S01]  /*4870*/  ISETP.GT.AND P3, PT, R3, RZ, P0 ;  /* 0x000000ff0300720c */ /* 0x000fe20000764270 */
[-C--:B------:R-:W-:Y:S01]  /*4880*/  FMUL R26, R26, R23.reuse ;  /* 0x000000171a1a7220 */ /* 0x080fe20000400000 */
[----:B------:R-:W-:Y:S01]  /*4890*/  LEA R6, P4, R92, UR4, 0x1 ;  /* 0x000000045c067c11 */ /* 0x000fe2000f8808ff */
[-C--:B------:R-:W-:Y:S01]  /*48a0*/  FMUL R27, R27, R23.reuse ;  /* 0x000000171b1b7220 */ /* 0x080fe20000400000 */
[----:B------:R-:W-:Y:S01]  /*48b0*/  F2FP.F16.F32.PACK_AB R24, RZ, R24 ;  /* 0x00000018ff18723e */ /* 0x000fe200000000ff */
[-C--:B------:R-:W-:Y:S01]  /*48c0*/  FMUL R28, R28, R23.reuse ;  /* 0x000000171c1c7220 */ /* 0x080fe20000400000 */
[----:B------:R-:W-:Y:S01]  /*48d0*/  LEA.HI.X R7, R92, UR5, R91, 0x1, P4 ;  /* 0x000000055c077c11 */ /* 0x000fe2000a0f0c5b */
[----:B------:R-:W-:Y:S01]  /*48e0*/  FMUL R29, R29, R23 ;  /* 0x000000171d1d7220 */ /* 0x000fe20000400000 */
[----:B------:R-:W-:Y:S01]  /*48f0*/  F2FP.F16.F32.PACK_AB R25, RZ, R25 ;  /* 0x00000019ff19723e */ /* 0x000fe200000000ff */
[-C--:B------:R-:W-:Y:S01]  /*4900*/  FMUL R30, R30, R23.reuse ;  /* 0x000000171e1e7220 */ /* 0x080fe20000400000 */
[----:B------:R-:W-:Y:S01]  /*4910*/  SHF.L.U64.HI R99, R98, 0x4, R99 ;  /* 0x0000000462637819 */ /* 0x000fe20000010263 */
[----:B------:R-:W-:Y:S01]  /*4920*/  @P1 STG.E.U16 desc[UR36][R6.64], R24 ;  /* 0x0000001806001986 */ /* 0x000fe2000c101524 */
[----:B------:R-:W-:Y:S01]  /*4930*/  ISETP.GT.AND P1, PT, R4, 0x8, PT ;  /* 0x000000080400780c */ /* 0x000fe20003f24270 */
[-C--:B------:R-:W-:Y:S01]  /*4940*/  FMUL R31, R31, R23.reuse ;  /* 0x000000171f1f7220 */ /* 0x080fe20000400000 */
[C---:B------:R-:W-:Y:S01]  /*4950*/  ISETP.GT.AND P4, PT, R3.reuse, 0x8, P0 ;  /* 0x000000080300780c */ /* 0x040fe20000784270 */
[----:B------:R-:W-:Y:S01]  /*4960*/  @P3 STG.E.U16 desc[UR36][R6.64+0x2], R25 ;  /* 0x0000021906003986 */ /* 0x000fe2000c101524 */
[----:B------:R-:W-:Y:S01]  /*4970*/  LEA R8, P3, R98, R6, 0x4 ;  /* 0x0000000662087211 */ /* 0x000fe200078620ff */
[-C--:B------:R-:W-:Y:S01]  /*4980*/  FMUL R32, R32, R23.reuse ;  /* 0x0000001720207220 */ /* 0x080fe20000400000 */
[----:B------:R-:W-:Y:S01]  /*4990*/  ISETP.GT.AND P2, PT, R3, 0x8, P2 ;  /* 0x000000080300780c */ /* 0x000fe20001744270 */
[-C--:B------:R-:W-:Y:S01]  /*49a0*/  FMUL R33, R33, R23.reuse ;  /* 0x0000001721217220 */ /* 0x080fe20000400000 */
[----:B------:R-:W-:Y:S01]  /*49b0*/  ISETP.GT.AND P0, PT, R4, 0x9, PT ;  /* 0x000000090400780c */ /* 0x000fe20003f04270 */
[----:B------:R-:W-:Y:S01]  /*49c0*/  IMAD.X R9, R99, 0x1, R7, P3 ;  /* 0x0000000163097824 */ /* 0x000fe200018e0607 */
[C---:B------:R-:W-:Y:S01]  /*49d0*/  ISETP.GT.AND P5, PT, R3.reuse, RZ, P1 ;  /* 0x000000ff0300720c */ /* 0x040fe20000fa4270 */
[-C--:B------:R-:W-:Y:S01]  /*49e0*/  FMUL R34, R34, R23.reuse ;  /* 0x0000001722227220 */ /* 0x080fe20000400000 */
[----:B------:R-:W-:Y:S01]  /*49f0*/  ISETP.GT.AND P3, PT, R3, RZ, P0 ;  /* 0x000000ff0300720c */ /* 0x000fe20000764270 */
[-C--:B------:R-:W-:Y:S01]  /*4a00*/  FMUL R35, R35, R23.reuse ;  /* 0x0000001723237220 */ /* 0x080fe20000400000 */
[----:B------:R-:W-:Y:S01]  /*4a10*/  F2FP.F16.F32.PACK_AB R26, RZ, R26 ;  /* 0x0000001aff1a723e */ /* 0x000fe200000000ff */
[----:B------:R-:W-:Y:S01]  /*4a20*/  FMUL R36, R36, R23 ;  /* 0x0000001724247220 */ /* 0x000fe20000400000 */
[----:B------:R-:W-:Y:S01]  /*4a30*/  F2FP.F16.F32.PACK_AB R27, RZ, R27 ;  /* 0x0000001bff1b723e */ /* 0x000fe200000000ff */
[----:B------:R-:W-:Y:S01]  /*4a40*/  FMUL R37, R37, R23 ;  /* 0x0000001725257220 */ /* 0x000fe20000400000 */
[----:B------:R-:W-:Y:S01]  /*4a50*/  F2FP.F16.F32.PACK_AB R28, RZ, R28 ;  /* 0x0000001cff1c723e */ /* 0x000fe200000000ff */
[----:B------:R-:W-:Y:S01]  /*4a60*/  @P2 STG.E.U16 desc[UR36][R8.64], R26 ;  /* 0x0000001a08002986 */ /* 0x000fe2000c101524 */
[----:B------:R-:W-:Y:S01]  /*4a70*/  F2FP.F16.F32.PACK_AB R29, RZ, R29 ;  /* 0x0000001dff1d723e */ /* 0x000fe200000000ff */
[-C--:B------:R-:W-:Y:S01]  /*4a80*/  FMUL R38, R38, R23.reuse ;  /* 0x0000001726267220 */ /* 0x080fe20000400000 */
[----:B------:R-:W-:Y:S01]  /*4a90*/  ISETP.GT.AND P2, PT, R3, 0x8, P1 ;  /* 0x000000080300780c */ /* 0x000fe20000f44270 */
[----:B------:R-:W-:Y:S01]  /*4aa0*/  @P4 STG.E.U16 desc[UR36][R8.64+0x2], R27 ;  /* 0x0000021b08004986 */ /* 0x000fe2000c101524 */
[----:B------:R-:W-:Y:S01]  /*4ab0*/  ISETP.GT.AND P1, PT, R4, 0x10, PT ;  /* 0x000000100400780c */ /* 0x000fe20003f24270 */
[-C--:B------:R-:W-:Y:S01]  /*4ac0*/  FMUL R39, R39, R23.reuse ;  /* 0x0000001727277220 */ /* 0x080fe20000400000 */
[----:B------:R-:W-:Y:S01]  /*4ad0*/  F2FP.F16.F32.PACK_AB R30, RZ, R30 ;  /* 0x0000001eff1e723e */ /* 0x000fe200000000ff */
[----:B------:R-:W-:Y:S01]  /*4ae0*/  @P5 STG.E.U16 desc[UR36][R6.64+0x10], R28 ;  /* 0x0000101c06005986 */ /* 0x000fe2000c101524 */
[C---:B------:R-:W-:Y:S01]  /*4af0*/  ISETP.GT.AND P4, PT, R3.reuse, RZ, P1 ;  /* 0x000000ff0300720c */ /* 0x040fe20000f84270 */
[----:B------:R-:W-:Y:S01]  /*4b00*/  FMUL R40, R40, R23 ;  /* 0x0000001728287220 */ /* 0x000fe20000400000 */
[----:B------:R-:W-:Y:S01]  /*4b10*/  F2FP.F16.F32.PACK_AB R31, RZ, R31 ;  /* 0x0000001fff1f723e */ /* 0x000fe200000000ff */
[----:B------:R-:W-:Y:S01]  /*4b20*/  @P3 STG.E.U16 desc[UR36][R6.64+0x12], R29 ;  /* 0x0000121d06003986 */ /* 0x000fe2000c101524 */
[----:B------:R-:W-:Y:S01]  /*4b30*/  ISETP.GT.AND P3, PT, R3, 0x8, P0 ;  /* 0x000000080300780c */ /* 0x000fe20000764270 */
[-C--:B------:R-:W-:Y:S01]  /*4b40*/  FMUL R41, R41, R23.reuse ;  /* 0x0000001729297220 */ /* 0x080fe20000400000 */
[----:B------:R-:W-:Y:S01]  /*4b50*/  ISETP.GT.AND P0, PT, R4, 0x11, PT ;  /* 0x000000110400780c */ /* 0x000fe20003f04270 */
[----:B------:R-:W-:Y:S01]  /*4b60*/  @P2 STG.E.U16 desc[UR36][R8.64+0x10], R30 ;  /* 0x0000101e08002986 */ /* 0x000fe2000c101524 */
[----:B------:R-:W-:Y:S01]  /*4b70*/  F2FP.F16.F32.PACK_AB R32, RZ, R32 ;  /* 0x00000020ff20723e */ /* 0x000fe200000000ff */
[-C--:B------:R-:W-:Y:S01]  /*4b80*/  FMUL R42, R42, R23.reuse ;  /* 0x000000172a2a7220 */ /* 0x080fe20000400000 */
[----:B------:R-:W-:Y:S01]  /*4b90*/  ISETP.GT.AND P5, PT, R3, RZ, P0 ;  /* 0x000000ff0300720c */ /* 0x000fe200007a4270 */
[-C--:B------:R-:W-:Y:S01]  /*4ba0*/  FMUL R43, R43, R23.reuse ;  /* 0x000000172b2b7220 */ /* 0x080fe20000400000 */
[----:B------:R-:W-:Y:S01]  /*4bb0*/  ISETP.GT.AND P2, PT, R3, 0x8, P1 ;  /* 0x000000080300780c */ /* 0x000fe20000f44270 */
[-C--:B------:R-:W-:Y:S01]  /*4bc0*/  FMUL R44, R44, R23.reuse ;  /* 0x000000172c2c7220 */ /* 0x080fe20000400000 */
[----:B------:R-:W-:Y:S01]  /*4bd0*/  ISETP.GT.AND P1, PT, R4, 0x18, PT ;  /* 0x000000180400780c */ /* 0x000fe20003f24270 */
[----:B------:R-:W-:Y:S01]  /*4be0*/  FMUL R45, R45, R23 ;  /* 0x000000172d2d7220 */ /* 0x000fe20000400000 */
[----:B------:R-:W-:Y:S01]  /*4bf0*/  F2FP.F16.F32.PACK_AB R33, RZ, R33 ;  /* 0x00000021ff21723e */ /* 0x000fe200000000ff */
[----:B------:R-:W-:Y:S01]  /*4c00*/  @P3 STG.E.U16 desc[UR36][R8.64+0x12], R31 ;  /* 0x0000121f08003986 */ /* 0x000fe2000c101524 */
[C---:B------:R-:W-:Y:S01]  /*4c10*/  ISETP.GT.AND P3, PT, R3.reuse, 0x8, P0 ;  /* 0x000000080300780c */ /* 0x040fe20000764270 */
[-C--:B------:R-:W-:Y:S01]  /*4c20*/  FMUL R46, R46, R23.reuse ;  /* 0x000000172e2e7220 */ /* 0x080fe20000400000 */
[----:B------:R-:W-:Y:S01]  /*4c30*/  ISETP.GT.AND P0, PT, R4, 0x19, PT ;  /* 0x000000190400780c */ /* 0x000fe20003f04270 */
[----:B------:R-:W-:Y:S01]  /*4c40*/  @P4 STG.E.U16 desc[UR36][R6.64+0x20], R32 ;  /* 0x0000202006004986 */ /* 0x000fe2000c101524 */
[----:B------:R-:W-:Y:S01]  /*4c50*/  ISETP.GT.AND P4, PT, R3, RZ, P1 ;  /* 0x000000ff0300720c */ /* 0x000fe20000f84270 */
[-C--:B------:R-:W-:Y:S01]  /*4c60*/  FMUL R47, R47, R23.reuse ;  /* 0x000000172f2f7220 */ /* 0x080fe20000400000 */
[----:B------:R-:W-:Y:S01]  /*4c70*/  F2FP.F16.F32.PACK_AB R34, RZ, R34 ;  /* 0x00000022ff22723e */ /* 0x000fe200000000ff */
[----:B------:R-:W-:Y:S01]  /*4c80*/  @P5 STG.E.U16 desc[UR36][R6.64+0x22], R33 ;  /* 0x0000222106005986 */ /* 0x000fe2000c101524 */
[----:B------:R-:W-:Y:S01]  /*4c90*/  ISETP.GT.AND P5, PT, R3, RZ, P0 ;  /* 0x000000ff0300720c */ /* 0x000fe200007a4270 */
[----:B------:R-:W-:Y:S01]  /*4ca0*/  FMUL R48, R48, R23 ;  /* 0x0000001730307220 */ /* 0x000fe20000400000 */
[----:B------:R-:W-:Y:S01]  /*4cb0*/  F2FP.F16.F32.PACK_AB R35, RZ, R35 ;  /* 0x00000023ff23723e */ /* 0x000fe200000000ff */
[----:B------:R-:W-:Y:S01]  /*4cc0*/  @P2 STG.E.U16 desc[UR36][R8.64+0x20], R34 ;  /* 0x0000202208002986 */ /* 0x000fe2000c101524 */
[----:B------:R-:W-:Y:S01]  /*4cd0*/  F2FP.F16.F32.PACK_AB R36, RZ, R36 ;  /* 0x00000024ff24723e */ /* 0x000fe200000000ff */
[-C--:B------:R-:W-:Y:S01]  /*4ce0*/  FMUL R49, R49, R23.reuse ;  /* 0x0000001731317220 */ /* 0x080fe20000400000 */
[C---:B------:R-:W-:Y:S01]  /*4cf0*/  ISETP.GT.AND P2, PT, R3.reuse, 0x8, P1 ;  /* 0x000000080300780c */ /* 0x040fe20000f44270 */
[----:B------:R-:W-:Y:S01]  /*4d00*/  @P3 STG.E.U16 desc[UR36][R8.64+0x22], R35 ;  /* 0x0000222308003986 */ /* 0x000fe2000c101524 */
[----:B------:R-:W-:Y:S01]  /*4d10*/  ISETP.GT.AND P1, PT, R4, 0x20, PT ;  /* 0x000000200400780c */ /* 0x000fe20003f24270 */
[----:B------:R-:W-:Y:S01]  /*4d20*/  FMUL R50, R50, R23 ;  /* 0x0000001732327220 */ /* 0x000fe20000400000 */
[----:B------:R-:W-:Y:S01]  /*4d30*/  F2FP.F16.F32.PACK_AB R37, RZ, R37 ;  /* 0x00000025ff25723e */ /* 0x000fe200000000ff */
[----:B------:R-:W-:Y:S01]  /*4d40*/  @P4 STG.E.U16 desc[UR36][R6.64+0x30], R36 ;  /* 0x0000302406004986 */ /* 0x000fe2000c101524 */
[----:B------:R-:W-:Y:S01]  /*4d50*/  ISETP.GT.AND P3, PT, R3, 0x8, P0 ;  /* 0x000000080300780c */ /* 0x000fe20000764270 */
[-C--:B------:R-:W-:Y:S01]  /*4d60*/  FMUL R51, R51, R23.reuse ;  /* 0x0000001733337220 */ /* 0x080fe20000400000 */
[----:B------:R-:W-:Y:S01]  /*4d70*/  ISETP.GT.AND P0, PT, R4, 0x21, PT ;  /* 0x000000210400780c */ /* 0x000fe20003f04270 */
[----:B------:R-:W-:Y:S01]  /*4d80*/  @P5 STG.E.U16 desc[UR36][R6.64+0x32], R37 ;  /* 0x0000322506005986 */ /* 0x000fe2000c101524 */
[----:B------:R-:W-:Y:S01]  /*4d90*/  ISETP.GT.AND P4, PT, R3, RZ, P1 ;  /* 0x000000ff0300720c */ /* 0x000fe20000f84270 */
[-C--:B------:R-:W-:Y:S01]  /*4da0*/  FMUL R52, R52, R23.reuse ;  /* 0x0000001734347220 */ /* 0x080fe20000400000 */
[----:B------:R-:W-:Y:S01]  /*4db0*/  F2FP.F16.F32.PACK_AB R38, RZ, R38 ;  /* 0x00000026ff26723e */ /* 0x000fe200000000ff */
[-C--:B------:R-:W-:Y:S01]  /*4dc0*/  FMUL R53, R53, R23.reuse ;  /* 0x0000001735357220 */ /* 0x080fe20000400000 */
        /* <DEDUP_REMOVED lines=113> */
[----:B------:R-:W-:Y:S01]  /*54e0*/  FMUL R87, R87, R23 ;  /* 0x0000001757577220 */ /* 0x000fe20000400000 */
[----:B------:R-:W-:Y:S01]  /*54f0*/  ISETP.GT.AND P0, PT, R4, 0x51, PT ;  /* 0x000000510400780c */ /* 0x000fe20003f04270 */
[----:B------:R-:W-:Y:S01]  /*5500*/  @P5 STG.E.U16 desc[UR36][R6.64+0x92], R61 ;  /* 0x0000923d06005986 */ /* 0x000fe2000c101524 */
[----:B------:R-:W-:-:S02]  /*5510*/  ISETP.GT.AND P4, PT, R3, RZ, P1 ;  /* 0x000000ff0300720c */ /* 0x000fc40000f84270 */
[----:B------:R-:W-:Y:S02]  /*5520*/  F2FP.F16.F32.PACK_AB R62, RZ, R62 ;  /* 0x0000003eff3e723e */ /* 0x000fe400000000ff */
[C---:B------:R-:W-:Y:S02]  /*5530*/  ISETP.GT.AND P5, PT, R3.reuse, RZ, P0 ;  /* 0x000000ff0300720c */ /* 0x040fe400007a4270 */
[----:B------:R-:W-:Y:S01]  /*5540*/  F2FP.F16.F32.PACK_AB R63, RZ, R63 ;  /* 0x0000003fff3f723e */ /* 0x000fe200000000ff */
[----:B------:R-:W-:Y:S01]  /*5550*/  @P2 STG.E.U16 desc[UR36][R8.64+0x90], R62 ;  /* 0x0000903e08002986 */ /* 0x000fe2000c101524 */
[----:B------:R-:W-:Y:S02]  /*5560*/  F2FP.F16.F32.PACK_AB R64, RZ, R64 ;  /* 0x00000040ff40723e */ /* 0x000fe400000000ff */
[----:B------:R-:W-:Y:S01]  /*5570*/  ISETP.GT.AND P2, PT, R3, 0x8, P1 ;  /* 0x000000080300780c */ /* 0x000fe20000f44270 */
[----:B------:R-:W-:Y:S01]  /*5580*/  @P3 STG.E.U16 desc[UR36][R8.64+0x92], R63 ;  /* 0x0000923f08003986 */ /* 0x000fe2000c101524 */
[----:B------:R-:W-:-:S02]  /*5590*/  ISETP.GT.AND P1, PT, R4, 0x58, PT ;  /* 0x000000580400780c */ /* 0x000fc40003f24270 */
[----:B------:R-:W-:Y:S01]  /*55a0*/  F2FP.F16.F32.PACK_AB R65, RZ, R65 ;  /* 0x00000041ff41723e */ /* 0x000fe200000000ff */
[----:B------:R-:W-:Y:S01]  /*55b0*/  @P4 STG.E.U16 desc[UR36][R6.64+0xa0], R64 ;  /* 0x0000a04006004986 */ /* 0x000fe2000c101524 */
[C---:B------:R-:W-:Y:S02]  /*55c0*/  ISETP.GT.AND P3, PT, R3.reuse, 0x8, P0 ;  /* 0x000000080300780c */ /* 0x040fe40000764270 */
[----:B------:R-:W-:Y:S01]  /*55d0*/  ISETP.GT.AND P0, PT, R4, 0x59, PT ;  /* 0x000000590400780c */ /* 0x000fe20003f04270 */
[----:B------:R-:W-:Y:S01]  /*55e0*/  @P5 STG.E.U16 desc[UR36][R6.64+0xa2], R65 ;  /* 0x0000a24106005986 */ /* 0x000fe2000c101524 */
[C---:B------:R-:W-:Y:S02]  /*55f0*/  ISETP.GT.AND P4, PT, R3.reuse, RZ, P1 ;  /* 0x000000ff0300720c */ /* 0x040fe40000f84270 */
[----:B------:R-:W-:Y:S02]  /*5600*/  F2FP.F16.F32.PACK_AB R66, RZ, R66 ;  /* 0x00000042ff42723e */ /* 0x000fe400000000ff */
[----:B------:R-:W-:-:S02]  /*5610*/  ISETP.GT.AND P5, PT, R3, RZ, P0 ;  /* 0x000000ff0300720c */ /* 0x000fc400007a4270 */
[----:B------:R-:W-:Y:S01]  /*5620*/  F2FP.F16.F32.PACK_AB R67, RZ, R67 ;  /* 0x00000043ff43723e */ /* 0x000fe200000000ff */
[----:B------:R-:W-:Y:S01]  /*5630*/  @P2 STG.E.U16 desc[UR36][R8.64+0xa0], R66 ;  /* 0x0000a04208002986 */ /* 0x000fe2000c101524 */
[----:B------:R-:W-:Y:S02]  /*5640*/  F2FP.F16.F32.PACK_AB R68, RZ, R68 ;  /* 0x00000044ff44723e */ /* 0x000fe400000000ff */
[C---:B------:R-:W-:Y:S01]  /*5650*/  ISETP.GT.AND P2, PT, R3.reuse, 0x8, P1 ;  /* 0x000000080300780c */ /* 0x040fe20000f44270 */
[----:B------:R-:W-:Y:S01]  /*5660*/  @P3 STG.E.U16 desc[UR36][R8.64+0xa2], R67 ;  /* 0x0000a24308003986 */ /* 0x000fe2000c101524 */
[----:B------:R-:W-:Y:S02]  /*5670*/  ISETP.GT.AND P1, PT, R4, 0x60, PT ;  /* 0x000000600400780c */ /* 0x000fe40003f24270 */
[----:B------:R-:W-:Y:S01]  /*5680*/  F2FP.F16.F32.PACK_AB R69, RZ, R69 ;  /* 0x00000045ff45723e */ /* 0x000fe200000000ff */
[----:B------:R-:W-:Y:S01]  /*5690*/  @P4 STG.E.U16 desc[UR36][R6.64+0xb0], R68 ;  /* 0x0000b04406004986 */ /* 0x000fe2000c101524 */
[----:B------:R-:W-:-:S02]  /*56a0*/  ISETP.GT.AND P3, PT, R3, 0x8, P0 ;  /* 0x000000080300780c */ /* 0x000fc40000764270 */
[----:B------:R-:W-:Y:S01]  /*56b0*/  ISETP.GT.AND P0, PT, R4, 0x61, PT ;  /* 0x000000610400780c */ /* 0x000fe20003f04270 */
[----:B------:R-:W-:Y:S01]  /*56c0*/  @P5 STG.E.U16 desc[UR36][R6.64+0xb2], R69 ;  /* 0x0000b24506005986 */ /* 0x000fe2000c101524 */
[C---:B------:R-:W-:Y:S02]  /*56d0*/  ISETP.GT.AND P4, PT, R3.reuse, RZ, P1 ;  /* 0x000000ff0300720c */ /* 0x040fe40000f84270 */
[----:B------:R-:W-:Y:S02]  /*56e0*/  ISETP.GT.AND P5, PT, R3, RZ, P0 ;  /* 0x000000ff0300720c */ /* 0x000fe400007a4270 */
[----:B------:R-:W-:Y:S02]  /*56f0*/  F2FP.F16.F32.PACK_AB R70, RZ, R70 ;  /* 0x00000046ff46723e */ /* 0x000fe400000000ff */
[----:B------:R-:W-:Y:S02]  /*5700*/  F2FP.F16.F32.PACK_AB R71, RZ, R71 ;  /* 0x00000047ff47723e */ /* 0x000fe400000000ff */
[----:B------:R-:W-:Y:S01]  /*5710*/  F2FP.F16.F32.PACK_AB R72, RZ, R72 ;  /* 0x00000048ff48723e */ /* 0x000fe200000000ff */
[----:B------:R-:W-:Y:S01]  /*5720*/  @P2 STG.E.U16 desc[UR36][R8.64+0xb0], R70 ;  /* 0x0000b04608002986 */ /* 0x000fe2000c101524 */
[----:B------:R-:W-:-:S02]  /*5730*/  F2FP.F16.F32.PACK_AB R73, RZ, R73 ;  /* 0x00000049ff49723e */ /* 0x000fc400000000ff */
[C---:B------:R-:W-:Y:S01]  /*5740*/  ISETP.GT.AND P1, PT, R3.reuse, 0x8, P1 ;  /* 0x000000080300780c */ /* 0x040fe20000f24270 */
[----:B------:R-:W-:Y:S01]  /*5750*/  @P3 STG.E.U16 desc[UR36][R8.64+0xb2], R71 ;  /* 0x0000b24708003986 */ /* 0x000fe2000c101524 */
[C---:B------:R-:W-:Y:S02]  /*5760*/  ISETP.GT.AND P2, PT, R3.reuse, 0x8, P0 ;  /* 0x000000080300780c */ /* 0x040fe40000744270 */
[C---:B------:R-:W-:Y:S01]  /*5770*/  ISETP.GT.AND P0, PT, R4.reuse, 0x69, PT ;  /* 0x000000690400780c */ /* 0x040fe20003f04270 */
[----:B------:R-:W-:Y:S01]  /*5780*/  @P4 STG.E.U16 desc[UR36][R6.64+0xc0], R72 ;  /* 0x0000c04806004986 */ /* 0x000fe2000c101524 */
[----:B------:R-:W-:Y:S02]  /*5790*/  ISETP.GT.AND P4, PT, R4, 0x68, PT ;  /* 0x000000680400780c */ /* 0x000fe40003f84270 */
[----:B------:R-:W-:Y:S01]  /*57a0*/  F2FP.F16.F32.PACK_AB R74, RZ, R74 ;  /* 0x0000004aff4a723e */ /* 0x000fe200000000ff */
[----:B------:R-:W-:Y:S01]  /*57b0*/  @P5 STG.E.U16 desc[UR36][R6.64+0xc2], R73 ;  /* 0x0000c24906005986 */ /* 0x000fe2000c101524 */
[----:B------:R-:W-:-:S02]  /*57c0*/  ISETP.GT.AND P5, PT, R3, RZ, P4 ;  /* 0x000000ff0300720c */ /* 0x000fc400027a4270 */
[C---:B------:R-:W-:Y:S01]  /*57d0*/  ISETP.GT.AND P3, PT, R3.reuse, RZ, P0 ;  /* 0x000000ff0300720c */ /* 0x040fe20000764270 */
[----:B------:R-:W-:Y:S01]  /*57e0*/  @P1 STG.E.U16 desc[UR36][R8.64+0xc0], R74 ;  /* 0x0000c04a08001986 */ /* 0x000fe2000c101524 */
[----:B------:R-:W-:Y:S02]  /*57f0*/  F2FP.F16.F32.PACK_AB R75, RZ, R75 ;  /* 0x0000004bff4b723e */ /* 0x000fe400000000ff */
[----:B------:R-:W-:Y:S02]  /*5800*/  F2FP.F16.F32.PACK_AB R76, RZ, R76 ;  /* 0x0000004cff4c723e */ /* 0x000fe400000000ff */
[C---:B------:R-:W-:Y:S01]  /*5810*/  ISETP.GT.AND P4, PT, R3.reuse, 0x8, P4 ;  /* 0x000000080300780c */ /* 0x040fe20002784270 */
[----:B------:R-:W-:Y:S01]  /*5820*/  @P2 STG.E.U16 desc[UR36][R8.64+0xc2], R75 ;  /* 0x0000c24b08002986 */ /* 0x000fe2000c101524 */
[----:B------:R-:W-:Y:S02]  /*5830*/  F2FP.F16.F32.PACK_AB R77, RZ, R77 ;  /* 0x0000004dff4d723e */ /* 0x000fe400000000ff */
[----:B------:R-:W-:Y:S01]  /*5840*/  ISETP.GT.AND P2, PT, R4, 0x71, PT ;  /* 0x000000710400780c */ /* 0x000fe20003f44270 */
[----:B------:R-:W-:Y:S01]  /*5850*/  @P5 STG.E.U16 desc[UR36][R6.64+0xd0], R76 ;  /* 0x0000d04c06005986 */ /* 0x000fe2000c101524 */
[----:B------:R-:W-:-:S02]  /*5860*/  ISETP.GT.AND P5, PT, R3, 0x8, P0 ;  /* 0x000000080300780c */ /* 0x000fc400007a4270 */
[C---:B------:R-:W-:Y:S01]  /*5870*/  ISETP.GT.AND P1, PT, R4.reuse, 0x78, PT ;  /* 0x000000780400780c */ /* 0x040fe20003f24270 */
[----:B------:R-:W-:Y:S01]  /*5880*/  @P3 STG.E.U16 desc[UR36][R6.64+0xd2], R77 ;  /* 0x0000d24d06003986 */ /* 0x000fe2000c101524 */
[C---:B------:R-:W-:Y:S02]  /*5890*/  ISETP.GT.AND P3, PT, R4.reuse, 0x70, PT ;  /* 0x000000700400780c */ /* 0x040fe40003f64270 */
[----:B------:R-:W-:Y:S01]  /*58a0*/  ISETP.GT.AND P0, PT, R4, 0x79, PT ;  /* 0x000000790400780c */ /* 0x000fe20003f04270 */
[----:B------:R-:W-:Y:S01]  /*58b0*/  @P4 IMAD.MOV.U32 R4, RZ, RZ, R8 ;  /* 0x000000ffff044224 */ /* 0x000fe200078e0008 */
[----:B------:R-:W-:Y:S01]  /*58c0*/  F2FP.F16.F32.PACK_AB R78, RZ, R78 ;  /* 0x0000004eff4e723e */ /* 0x000fe200000000ff */
[----:B------:R-:W-:Y:S01]  /*58d0*/  @P4 IMAD.MOV.U32 R5, RZ, RZ, R9 ;  /* 0x000000ffff054224 */ /* 0x000fe200078e0009 */
[----:B------:R-:W-:Y:S02]  /*58e0*/  F2FP.F16.F32.PACK_AB R79, RZ, R79 ;  /* 0x0000004fff4f723e */ /* 0x000fe400000000ff */
[----:B------:R-:W-:-:S02]  /*58f0*/  F2FP.F16.F32.PACK_AB R80, RZ, R80 ;  /* 0x00000050ff50723e */ /* 0x000fc400000000ff */
[----:B------:R0:W-:Y:S01]  /*5900*/  @P4 STG.E.U16 desc[UR36][R4.64+0xd0], R78 ;  /* 0x0000d04e04004986 */ /* 0x0001e2000c101524 */
[C---:B------:R-:W-:Y:S02]  /*5910*/  ISETP.GT.AND P4, PT, R3.reuse, RZ, P2 ;  /* 0x000000ff0300720c */ /* 0x040fe40001784270 */
[----:B------:R-:W-:Y:S02]  /*5920*/  F2FP.F16.F32.PACK_AB R81, RZ, R81 ;  /* 0x00000051ff51723e */ /* 0x000fe400000000ff */
[----:B------:R-:W-:Y:S02]  /*5930*/  ISETP.GT.AND P2, PT, R3, 0x8, P2 ;  /* 0x000000080300780c */ /* 0x000fe40001744270 */
[----:B------:R-:W-:Y:S02]  /*5940*/  F2FP.F16.F32.PACK_AB R82, RZ, R82 ;  /* 0x00000052ff52723e */ /* 0x000fe400000000ff */
[----:B------:R-:W-:Y:S02]  /*5950*/  F2FP.F16.F32.PACK_AB R83, RZ, R83 ;  /* 0x00000053ff53723e */ /* 0x000fe400000000ff */
[----:B------:R-:W-:Y:S01]  /*5960*/  F2FP.F16.F32.PACK_AB R84, RZ, R84 ;  /* 0x00000054ff54723e */ /* 0x000fe200000000ff */
[----:B0-----:R-:W-:Y:S01]  /*5970*/  @P5 IMAD.MOV.U32 R4, RZ, RZ, R8 ;  /* 0x000000ffff045224 */ /* 0x001fe200078e0008 */
[----:B------:R-:W-:Y:S01]  /*5980*/  F2FP.F16.F32.PACK_AB R85, RZ, R85 ;  /* 0x00000055ff55723e */ /* 0x000fe200000000ff */
[----:B------:R-:W-:Y:S01]  /*5990*/  @P5 IMAD.MOV.U32 R5, RZ, RZ, R9 ;  /* 0x000000ffff055224 */ /* 0x000fe200078e0009 */
[----:B------:R-:W-:-:S02]  /*59a0*/  F2FP.F16.F32.PACK_AB R86, RZ, R86 ;  /* 0x00000056ff56723e */ /* 0x000fc400000000ff */
[----:B------:R-:W-:Y:S02]  /*59b0*/  F2FP.F16.F32.PACK_AB R87, RZ, R87 ;  /* 0x00000057ff57723e */ /* 0x000fe400000000ff */
[----:B------:R0:W-:Y:S01]  /*59c0*/  @P5 STG.E.U16 desc[UR36][R4.64+0xd2], R79 ;  /* 0x0000d24f04005986 */ /* 0x0001e2000c101524 */
[C---:B------:R-:W-:Y:S02]  /*59d0*/  ISETP.GT.AND P5, PT, R3.reuse, RZ, P3 ;  /* 0x000000ff0300720c */ /* 0x040fe40001fa4270 */
[----:B------:R-:W-:-:S11]  /*59e0*/  ISETP.GT.AND P3, PT, R3, 0x8, P3 ;  /* 0x000000080300780c */ /* 0x000fd60001f64270 */
[----:B0-----:R-:W-:Y:S02]  /*59f0*/  @P5 IMAD.MOV.U32 R4, RZ, RZ, R6 ;  /* 0x000000ffff045224 */ /* 0x001fe400078e0006 */
[----:B------:R-:W-:-:S05]  /*5a00*/  @P5 IMAD.MOV.U32 R5, RZ, RZ, R7 ;  /* 0x000000ffff055224 */ /* 0x000fca00078e0007 */
[----:B------:R0:W-:Y:S01]  /*5a10*/  @P5 STG.E.U16 desc[UR36][R4.64+0xe0], R80 ;  /* 0x0000e05004005986 */ /* 0x0001e2000c101524 */
[C---:B------:R-:W-:Y:S02]  /*5a20*/  ISETP.GT.AND P5, PT, R3.reuse, RZ, P0 ;  /* 0x000000ff0300720c */ /* 0x040fe400007a4270 */
[----:B------:R-:W-:Y:S01]  /*5a30*/  ISETP.GT.AND P0, PT, R3, 0x8, P0 ;  /* 0x000000080300780c */ /* 0x000fe20000704270 */
[----:B0-----:R-:W-:Y:S02]  /*5a40*/  @P4 IMAD.MOV.U32 R4, RZ, RZ, R6 ;  /* 0x000000ffff044224 */ /* 0x001fe400078e0006 */
[----:B------:R-:W-:-:S05]  /*5a50*/  @P4 IMAD.MOV.U32 R5, RZ, RZ, R7 ;  /* 0x000000ffff054224 */ /* 0x000fca00078e0007 */
[----:B------:R0:W-:Y:S01]  /*5a60*/  @P4 STG.E.U16 desc[UR36][R4.64+0xe2], R81 ;  /* 0x0000e25104004986 */ /* 0x0001e2000c101524 */
[C---:B------:R-:W-:Y:S02]  /*5a70*/  ISETP.GT.AND P4, PT, R3.reuse, RZ, P1 ;  /* 0x000000ff0300720c */ /* 0x040fe40000f84270 */
[----:B------:R-:W-:Y:S01]  /*5a80*/  ISETP.GT.AND P1, PT, R3, 0x8, P1 ;  /* 0x000000080300780c */ /* 0x000fe20000f24270 */
[----:B0-----:R-:W-:Y:S02]  /*5a90*/  @P3 IMAD.MOV.U32 R4, RZ, RZ, R8 ;  /* 0x000000ffff043224 */ /* 0x001fe400078e0008 */
[----:B------:R-:W-:-:S05]  /*5aa0*/  @P3 IMAD.MOV.U32 R5, RZ, RZ, R9 ;  /* 0x000000ffff053224 */ /* 0x000fca00078e0009 */
[----:B------:R0:W-:Y:S02]  /*5ab0*/  @P3 STG.E.U16 desc[UR36][R4.64+0xe0], R82 ;  /* 0x0000e05204003986 */ /* 0x0001e4000c101524 */
[----:B0-----:R-:W-:Y:S02]  /*5ac0*/  @P2 IMAD.MOV.U32 R4, RZ, RZ, R8 ;  /* 0x000000ffff042224 */ /* 0x001fe400078e0008 */
[----:B------:R-:W-:-:S05]  /*5ad0*/  @P2 IMAD.MOV.U32 R5, RZ, RZ, R9 ;  /* 0x000000ffff052224 */ /* 0x000fca00078e0009 */
[----:B------:R0:W-:Y:S02]  /*5ae0*/  @P2 STG.E.U16 desc[UR36][R4.64+0xe2], R83 ;  /* 0x0000e25304002986 */ /* 0x0001e4000c101524 */
[----:B0-----:R-:W-:Y:S02]  /*5af0*/  @P4 IMAD.MOV.U32 R4, RZ, RZ, R6 ;  /* 0x000000ffff044224 */ /* 0x001fe400078e0006 */
[----:B------:R-:W-:-:S05]  /*5b00*/  @P4 IMAD.MOV.U32 R5, RZ, RZ, R7 ;  /* 0x000000ffff054224 */ /* 0x000fca00078e0007 */
[----:B------:R0:W-:Y:S04]  /*5b10*/  @P4 STG.E.U16 desc[UR36][R4.64+0xf0], R84 ;  /* 0x0000f05404004986 */ /* 0x0001e8000c101524 */
[----:B------:R1:W-:Y:S01]  /*5b20*/  @P5 STG.E.U16 desc[UR36][R6.64+0xf2], R85 ;  /* 0x0000f25506005986 */ /* 0x0003e2000c101524 */
[----:B0-----:R-:W-:Y:S02]  /*5b30*/  @P1 IMAD.MOV.U32 R4, RZ, RZ, R8 ;  /* 0x000000ffff041224 */ /* 0x001fe400078e0008 */
[----:B------:R-:W-:-:S05]  /*5b40*/  @P1 IMAD.MOV.U32 R5, RZ, RZ, R9 ;  /* 0x000000ffff051224 */ /* 0x000fca00078e0009 */
[----:B------:R1:W-:Y:S04]  /*5b50*/  @P1 STG.E.U16 desc[UR36][R4.64+0xf0], R86 ;  /* 0x0000f05604001986 */ /* 0x0003e8000c101524 */
[----:B------:R1:W-:Y:S02]  /*5b60*/  @P0 STG.E.U16 desc[UR36][R8.64+0xf2], R87 ;  /* 0x0000f25708000986 */ /* 0x0003e4000c101524 */
.L_x_154:
[----:B------:R-:W-:Y:S05]  /*5b70*/  BSYNC B0 ;  /* 0x0000000000007941 */ /* 0x000fea0003800000 */
.L_x_28:
[----:B------:R-:W-:Y:S01]  /*5b80*/  ULDC UR4, c[0x0][0xc] ;  /* 0x0000030000047ab9 */ /* 0x000fe20000000800 */
[----:B------:R-:W-:Y:S01]  /*5b90*/  ULDC UR5, c[0x0][0x10] ;  /* 0x0000040000057ab9 */ /* 0x000fe20000000800 */
[----:B------:R-:W0:Y:S01]  /*5ba0*/  LDC R3, c[0x0][0x14] ;  /* 0x00000500ff037b82 */ /* 0x000e220000000800 */
[----:B------:R-:W-:Y:S01]  /*5bb0*/  UIMAD.WIDE.U32 UR4, UR4, UR5, URZ ;  /* 0x00000005040472a5 */ /* 0x000fe2000f8e003f */
[----:B------:R-:W-:Y:S02]  /*5bc0*/  IMAD.MOV.U32 R92, RZ, RZ, -0x1 ;  /* 0xffffffffff5c7424 */ /* 0x000fe400078e00ff */
[----:B------:R-:W-:-:S03]  /*5bd0*/  IMAD.MOV.U32 R89, RZ, RZ, -0x1 ;  /* 0xffffffffff597424 */ /* 0x000fc600078e00ff */
[----:B0-----:R-:W-:-:S04]  /*5be0*/  IMAD.WIDE.U32 R16, R3, UR4, R16 ;  /* 0x0000000403107c25 */ /* 0x001fc8000f8e0010 */
[----:B------:R-:W-:Y:S01]  /*5bf0*/  IMAD R3, R3, UR5, RZ ;  /* 0x0000000503037c24 */ /* 0x000fe2000f8e02ff */
[----:B------:R-:W-:Y:S02]  /*5c00*/  ULDC.64 UR4, c[0x0][0x650] ;  /* 0x0001940000047ab9 */ /* 0x000fe40000000a00 */
[----:B------:R-:W-:Y:S01]  /*5c10*/  ISETP.GE.U32.AND P0, PT, R16, UR4, PT ;  /* 0x0000000410007c0c */ /* 0x000fe2000bf06070 */
[--C-:B------:R-:W-:Y:S01]  /*5c20*/  IMAD.IADD R17, R17, 0x1, R3.reuse ;  /* 0x0000000111117824 */ /* 0x100fe200078e0203 */
[----:B------:R-:W-:-:S04]  /*5c30*/  PRMT R3, RZ, 0x7610, R3 ;  /* 0x00007610ff037816 */ /* 0x000fc80000000003 */
[----:B------:R-:W-:-:S13]  /*5c40*/  ISETP.GE.U32.AND.EX P0, PT, R17, UR5, PT, P0 ;  /* 0x0000000511007c0c */ /* 0x000fda000bf06100 */
[----:B------:R-:W-:Y:S05]  /*5c50*/  @P0 BRA `(.L_x_155) ;  /* 0x0000000400640947 */ /* 0x000fea0003800000 */
[----:B---3--:R-:W0:Y:S01]  /*5c60*/  S2R R12, SR_CTAID.X ;  /* 0x00000000000c7919 */ /* 0x008e220000002500 */
[----:B------:R-:W3:Y:S01]  /*5c70*/  LDC.64 R10, c[0x0][0x628] ;  /* 0x00018a00ff0a7b82 */ /* 0x000ee20000000a00 */
[----:B------:R-:W-:Y:S01]  /*5c80*/  ULDC UR4, c[0x0][0x150] ;  /* 0x0000540000047ab9 */ /* 0x000fe20000000800 */
[----:B-12-4-:R-:W-:Y:S01]  /*5c90*/  IMAD.MOV.U32 R8, RZ, RZ, R16 ;  /* 0x000000ffff087224 */ /* 0x016fe200078e0010 */
[----:B-----5:R-:W1:Y:S01]  /*5ca0*/  S2R R24, SR_CTAID.Y ;  /* 0x0000000000187919 */ /* 0x020e620000002600 */
[----:B------:R-:W-:-:S04]  /*5cb0*/  IMAD.MOV.U32 R9, RZ, RZ, R17 ;  /* 0x000000ffff097224 */ /* 0x000fc800078e0011 */
[----:B------:R-:W2:Y:S08]  /*5cc0*/  LDC R21, c[0x0][0x144] ;  /* 0x00005100ff157b82 */ /* 0x000eb00000000800 */
[----:B------:R-:W4:Y:S08]  /*5cd0*/  LDC R0, c[0x0][0x630] ;  /* 0x00018c00ff007b82 */ /* 0x000f300000000800 */
[----:B------:R-:W1:Y:S01]  /*5ce0*/  LDC.64 R14, c[0x0][0x620] ;  /* 0x00018800ff0e7b82 */ /* 0x000e620000000a00 */
[----:B---3--:R-:W-:-:S04]  /*5cf0*/  ISETP.NE.U32.AND P0, PT, R10, RZ, PT ;  /* 0x000000ff0a00720c */ /* 0x008fc80003f05070 */
[----:B------:R-:W-:Y:S02]  /*5d00*/  ISETP.NE.AND.EX P0, PT, R11, RZ, PT, P0 ;  /* 0x000000ff0b00720c */ /* 0x000fe40003f05300 */
[----:B0-----:R-:W-:-:S05]  /*5d10*/  I2FP.F32.U32 R3, R12 ;  /* 0x0000000c00037245 */ /* 0x001fca0000201000 */
[----:B------:R-:W-:-:S04]  /*5d20*/  FMUL R3, R3, UR4 ;  /* 0x0000000403037c20 */ /* 0x000fc80008400000 */
[----:B------:R0:W3:Y:S02]  /*5d30*/  F2I.U32.TRUNC.NTZ R20, R3 ;  /* 0x0000000300147305 */ /* 0x0000e4000020f000 */
[----:B--2-4-:R-:W-:Y:S05]  /*5d40*/  @!P0 BRA `(.L_x_156) ;  /* 0x0000000000288947 */ /* 0x014fea0003800000 */
[----:B0-----:R-:W0:Y:S02]  /*5d50*/  LDC R3, c[0x0][0x634] ;  /* 0x00018d00ff037b82 */ /* 0x001e240000000800 */
        /* <DEDUP_REMOVED lines=9> */
.L_x_156:
[----:B------:R-:W2:Y:S01]  /*5df0*/  LDC.64 R28, c[0x0][0x640] ;  /* 0x00019000ff1c7b82 */ /* 0x000ea20000000a00 */
[-CC-:B------:R-:W-:Y:S01]  /*5e00*/  SHF.R.U64 R89, R8, R0.reuse, R9.reuse ;  /* 0x0000000008597219 */ /* 0x180fe20000001209 */
[----:B---3--:R-:W-:Y:S01]  /*5e10*/  IMAD.MOV R20, RZ, RZ, -R20 ;  /* 0x000000ffff147224 */ /* 0x008fe200078e0a14 */
[----:B------:R-:W-:Y:S01]  /*5e20*/  SHF.R.U32.HI R0, RZ, R0, R9 ;  /* 0x00000000ff007219 */ /* 0x000fe20000011609 */
[----:B------:R-:W-:Y:S01]  /*5e30*/  ULDC UR4, c[0x0][0x154] ;  /* 0x0000550000047ab9 */ /* 0x000fe20000000800 */
[----:B0-----:R-:W-:Y:S01]  /*5e40*/  IADD3 R3, P0, RZ, -R89, RZ ;  /* 0x80000059ff037210 */ /* 0x001fe20007f1e0ff */
[----:B------:R-:W-:Y:S02]  /*5e50*/  IMAD R21, R21, R20, R12 ;  /* 0x0000001415157224 */ /* 0x000fe400078e020c */
[----:B------:R-:W0:Y:S01]  /*5e60*/  LDC R6, c[0x0][0x618] ;  /* 0x00018600ff067b82 */ /* 0x000e220000000800 */
[----:B------:R-:W-:Y:S02]  /*5e70*/  IMAD.MOV.U32 R7, RZ, RZ, 0x1 ;  /* 0x00000001ff077424 */ /* 0x000fe400078e00ff */
[----:B------:R-:W-:-:S04]  /*5e80*/  IMAD.X R5, RZ, RZ, ~R0, P0 ;  /* 0x000000ffff057224 */ /* 0x000fc800000e0e00 */
[-C--:B-1----:R-:W-:Y:S01]  /*5e90*/  IMAD R0, R5, R14.reuse, RZ ;  /* 0x0000000e05007224 */ /* 0x082fe200078e02ff */
[----:B------:R-:W1:Y:S01]  /*5ea0*/  LDC R8, c[0x0][0x608] ;  /* 0x00018200ff087b82 */ /* 0x000e620000000800 */
[----:B------:R-:W-:-:S04]  /*5eb0*/  IMAD.WIDE.U32 R4, R3, R14, R16 ;  /* 0x0000000e03047225 */ /* 0x000fc800078e0010 */
[----:B------:R-:W-:Y:S01]  /*5ec0*/  IMAD R3, R3, R15, R0 ;  /* 0x0000000f03037224 */ /* 0x000fe200078e0200 */
[----:B------:R-:W-:Y:S02]  /*5ed0*/  I2FP.F32.U32 R0, R24 ;  /* 0x0000001800007245 */ /* 0x000fe40000201000 */
[----:B------:R-:W3:Y:S01]  /*5ee0*/  LDC R26, c[0x0][0x658] ;  /* 0x00019600ff1a7b82 */ /* 0x000ee20000000800 */
[----:B------:R-:W-:Y:S01]  /*5ef0*/  IMAD.IADD R3, R5, 0x1, R3 ;  /* 0x0000000105037824 */ /* 0x000fe200078e0203 */
[----:B--2---:R-:W-:Y:S01]  /*5f00*/  ISETP.NE.U32.AND P0, PT, R28, RZ, PT ;  /* 0x000000ff1c00720c */ /* 0x004fe20003f05070 */
[----:B------:R-:W-:Y:S01]  /*5f10*/  FMUL R0, R0, UR4 ;  /* 0x0000000400007c20 */ /* 0x000fe20008400000 */
[----:B------:R-:W-:Y:S02]  /*5f20*/  IMAD.MOV.U32 R5, RZ, RZ, -0x1 ;  /* 0xffffffffff057424 */ /* 0x000fe400078e00ff */
[----:B------:R-:W-:Y:S01]  /*5f30*/  ISETP.NE.AND.EX P0, PT, R29, RZ, PT, P0 ;  /* 0x000000ff1d00720c */ /* 0x000fe20003f05300 */
[----:B------:R2:W4:Y:S01]  /*5f40*/  F2I.U32.TRUNC.NTZ R13, R0 ;  /* 0x00000000000d7305 */ /* 0x000522000020f000 */
[----:B------:R-:W2:Y:S01]  /*5f50*/  LDC R15, c[0x0][0x148] ;  /* 0x00005200ff0f7b82 */ /* 0x000ea20000000800 */
[----:B0-----:R-:W-:-:S02]  /*5f60*/  SHF.R.U64 R12, R4, R6, R3 ;  /* 0x00000006040c7219 */ /* 0x001fc40000001203 */
[----:B------:R-:W-:-:S05]  /*5f70*/  SHF.R.U32.HI R3, RZ, R6, R3 ;  /* 0x00000006ff037219 */ /* 0x000fca0000011603 */
[----:B------:R-:W0:Y:S01]  /*5f80*/  LDC R20, c[0x0][0x600] ;  /* 0x00018000ff147b82 */ /* 0x000e220000000800 */
[-CC-:B-1----:R-:W-:Y:S02]  /*5f90*/  SHF.R.U64 R10, R12, R8.reuse, R3.reuse ;  /* 0x000000080c0a7219 */ /* 0x182fe40000001203 */
[----:B------:R-:W-:-:S05]  /*5fa0*/  SHF.R.U32.HI R3, RZ, R8, R3 ;  /* 0x00000008ff037219 */ /* 0x000fca0000011603 */
[----:B------:R-:W1:Y:S01]  /*5fb0*/  LDC R27, c[0x0][0x648] ;  /* 0x00019200ff1b7b82 */ /* 0x000e620000000800 */
[-C--:B---3--:R-:W-:Y:S02]  /*5fc0*/  SHF.L.U32 R4, R5, R26.reuse, RZ ;  /* 0x0000001a05047219 */ /* 0x088fe400000006ff */
[-CC-:B------:R-:W-:Y:S02]  /*5fd0*/  SHF.R.U64 R14, R10, R26.reuse, R3.reuse ;  /* 0x0000001a0a0e7219 */ /* 0x180fe40000001203 */
[----:B------:R-:W-:Y:S02]  /*5fe0*/  SHF.R.U32.HI R5, RZ, R26, R3 ;  /* 0x0000001aff057219 */ /* 0x000fe40000011603 */
[----:B------:R-:W-:Y:S01]  /*5ff0*/  LOP3.LUT R25, RZ, R4, RZ, 0x33, !PT ;  /* 0x00000004ff197212 */ /* 0x000fe200078e33ff */
[----:B------:R-:W3:Y:S01]  /*6000*/  LDC R30, c[0x0][0x638] ;  /* 0x00018e00ff1e7b82 */ /* 0x000ee20000000800 */
[----:B------:R-:W-:Y:S01]  /*6010*/  SHF.L.U32 R26, R7, R26, RZ ;  /* 0x0000001a071a7219 */ /* 0x000fe200000006ff */
[----:B------:R-:W-:-:S06]  /*6020*/  IMAD.MOV.U32 R4, RZ, RZ, R14 ;  /* 0x000000ffff047224 */ /* 0x000fcc00078e000e */
[----:B------:R-:W0:Y:S01]  /*6030*/  LDC R31, c[0x0][0x610] ;  /* 0x00018400ff1f7b82 */ /* 0x000e220000000800 */
[----:B----4-:R-:W-:Y:S05]  /*6040*/  @!P0 BRA `(.L_x_157) ;  /* 0x0000000000288947 */ /* 0x010fea0003800000 */
[----:B------:R-:W4:Y:S02]  /*6050*/  LDC R3, c[0x0][0x64c] ;  /* 0x00019300ff037b82 */ /* 0x000f240000000800 */
[----:B----4-:R-:W-:-:S05]  /*6060*/  IADD3 R3, P0, R14, R3, RZ ;  /* 0x000000030e037210 */ /* 0x010fca0007f1e0ff */
        /* <DEDUP_REMOVED lines=8> */
.L_x_157:
[----:B------:R-:W-:Y:S01]  /*60f0*/  ISETP.NE.AND P0, PT, R2, 0x1, PT ;  /* 0x000000010200780c */ /* 0x000fe20003f05270 */
[----:B0-----:R-:W-:Y:S01]  /*6100*/  VIADD R7, R20, 0xffffffff ;  /* 0xffffffff14077836 */ /* 0x001fe20000000000 */
[----:B-12---:R-:W-:Y:S01]  /*6110*/  SHF.R.U64 R0, R4, R27, R5 ;  /* 0x0000001b04007219 */ /* 0x006fe20000001205 */
[----:B------:R-:W-:Y:S01]  /*6120*/  IMAD.MOV R13, RZ, RZ, -R13 ;  /* 0x000000ffff0d7224 */ /* 0x000fe200078e0a0d */
[----:B------:R-:W-:Y:S01]  /*6130*/  LOP3.LUT R5, R10, R25, RZ, 0xc0, !PT ;  /* 0x000000190a057212 */ /* 0x000fe200078ec0ff */
[----:B------:R-:W-:Y:S01]  /*6140*/  IMAD.MOV.U32 R4, RZ, RZ, 0x1 ;  /* 0x00000001ff047424 */ /* 0x000fe200078e00ff */
[----:B------:R-:W-:Y:S01]  /*6150*/  LOP3.LUT R12, R12, R7, RZ, 0xc0, !PT ;  /* 0x000000070c0c7212 */ /* 0x000fe200078ec0ff */
[----:B------:R-:W-:Y:S02]  /*6160*/  IMAD.MOV R3, RZ, RZ, -R0 ;  /* 0x000000ffff037224 */ /* 0x000fe400078e0a00 */
[----:B------:R-:W-:Y:S02]  /*6170*/  IMAD R0, R26, R0, R5 ;  /* 0x000000001a007224 */ /* 0x000fe400078e0205 */
[----:B---3--:R-:W-:-:S02]  /*6180*/  IMAD R3, R3, R30, R14 ;  /* 0x0000001e03037224 */ /* 0x008fc400078e020e */
[----:B------:R-:W-:Y:S02]  /*6190*/  @P0 IMAD R21, R15, R13, R24 ;  /* 0x0000000d0f150224 */ /* 0x000fe400078e0218 */
[----:B------:R-:W-:Y:S01]  /*61a0*/  IMAD R5, R3, R20, R12 ;  /* 0x0000001403057224 */ /* 0x000fe200078e020c */
[----:B------:R-:W-:Y:S01]  /*61b0*/  PRMT R3, R4, 0x7610, R3 ;  /* 0x0000761004037816 */ /* 0x000fe20000000003 */
[----:B------:R-:W-:-:S05]  /*61c0*/  IMAD R0, R0, R31, R21 ;  /* 0x0000001f00007224 */ /* 0x000fca00078e0215 */
[----:B------:R-:W-:Y:S02]  /*61d0*/  SEL R92, R5, R0, !P0 ;  /* 0x00000000055c7207 */ /* 0x000fe40004000000 */
[----:B------:R-:W-:-:S07]  /*61e0*/  SEL R0, R0, R5, !P0 ;  /* 0x0000000500007207 */ /* 0x000fce0004000000 */
.L_x_155:
[----:B------:R-:W-:Y:S01]  /*61f0*/  LOP3.LUT P0, RZ, R3, 0xff, RZ, 0xc0, !PT ;  /* 0x000000ff03ff7812 */ /* 0x000fe2000780c0ff */
[----:B------:R-:W-:-:S12]  /*6200*/  IMAD.MOV.U32 R91, RZ, RZ, R0 ;  /* 0x000000ffff5b7224 */ /* 0x000fd800078e0000 */
[----:B------:R-:W-:Y:S05]  /*6210*/  @P0 BRA `(.L_x_158) ;  /* 0xffffffac00440947 */ /* 0x000fea000383ffff */
[----:B------:R-:W-:Y:S05]  /*6220*/  EXIT ;  /* 0x000000000000794d */ /* 0x000fea0003800000 */
.L_x_3:
[----:B0-----:R-:W-:Y:S01]  /*6230*/  ULDC.64 UR4, c[0x0][0x650] ;  /* 0x0001940000047ab9 */ /* 0x001fe20000000a00 */
        /* <DEDUP_REMOVED lines=25> */
.L_x_160:
[--C-:B------:R-:W-:Y:S01]  /*63d0*/  SHF.R.U64 R12, R10, R14, R11.reuse ;  /* 0x0000000e0a0c7219 */ /* 0x100fe2000000120b */
[----:B------:R-:W0:Y:S01]  /*63e0*/  LDC R22, c[0x0][0x618] ;  /* 0x00018600ff167b82 */ /* 0x000e220000000800 */
[----:B------:R-:W-:Y:S01]  /*63f0*/  I2FP.F32.U32 R6, R4 ;  /* 0x0000000400067245 */ /* 0x000fe20000201000 */
[----:B------:R-:W-:Y:S01]  /*6400*/  ULDC UR4, c[0x0][0x150] ;  /* 0x0000540000047ab9 */ /* 0x000fe20000000800 */
[----:B------:R-:W-:Y:S02]  /*6410*/  SHF.R.U32.HI R5, RZ, R14, R11 ;  /* 0x0000000eff057219 */ /* 0x000fe4000001160b */
[----:B------:R-:W-:Y:S01]  /*6420*/  IADD3 R9, P0, RZ, -R12, RZ ;  /* 0x8000000cff097210 */ /* 0x000fe20007f1e0ff */
[----:B------:R-:W-:Y:S01]  /*6430*/  FMUL R11, R6, UR4 ;  /* 0x00000004060b7c20 */ /* 0x000fe20008400000 */
[----:B------:R-:W-:Y:S01]  /*6440*/  ULDC UR4, c[0x0][0x154] ;  /* 0x0000550000047ab9 */ /* 0x000fe20000000800 */
[----:B------:R-:W1:Y:S02]  /*6450*/  LDC.64 R24, c[0x0][0x640] ;  /* 0x00019000ff187b82 */ /* 0x000e640000000a00 */
[----:B------:R-:W-:-:S02]  /*6460*/  IMAD.X R5, RZ, RZ, ~R5, P0 ;  /* 0x000000ffff057224 */ /* 0x000fc400000e0e05 */
[----:B------:R-:W2:Y:S01]  /*6470*/  F2I.U32.TRUNC.NTZ R11, R11 ;  /* 0x0000000b000b7305 */ /* 0x000ea2000020f000 */
[----:B------:R-:W-:-:S03]  /*6480*/  IMAD.WIDE.U32 R6, R9, R20, R16 ;  /* 0x0000001409067225 */ /* 0x000fc600078e0010 */
[----:B------:R-:W3:Y:S01]  /*6490*/  LDC R13, c[0x0][0x144] ;  /* 0x00005100ff0d7b82 */ /* 0x000ee20000000800 */
[----:B------:R-:W-:-:S04]  /*64a0*/  IMAD R8, R5, R20, RZ ;  /* 0x0000001405087224 */ /* 0x000fc800078e02ff */
[----:B------:R-:W-:Y:S02]  /*64b0*/  IMAD R5, R9, R21, R8 ;  /* 0x0000001509057224 */ /* 0x000fe400078e0208 */
[----:B------:R-:W-:Y:S01]  /*64c0*/  IMAD.MOV.U32 R8, RZ, RZ, -0x1 ;  /* 0xffffffffff087424 */ /* 0x000fe200078e00ff */
[----:B------:R-:W4:Y:S01]  /*64d0*/  LDC R14, c[0x0][0x608] ;  /* 0x00018200ff0e7b82 */ /* 0x000f220000000800 */
[----:B------:R-:W-:Y:S01]  /*64e0*/  IMAD.IADD R5, R7, 0x1, R5 ;  /* 0x0000000107057824 */ /* 0x000fe200078e0205 */
[----:B------:R-:W-:-:S04]  /*64f0*/  I2FP.F32.U32 R7, R3 ;  /* 0x0000000300077245 */ /* 0x000fc80000201000 */
[-C--:B0-----:R-:W-:Y:S01]  /*6500*/  SHF.R.U64 R10, R6, R22.reuse, R5 ;  /* 0x00000016060a7219 */ /* 0x081fe20000001205 */
[----:B--2---:R-:W-:Y:S01]  /*6510*/  IMAD.MOV R6, RZ, RZ, -R11 ;  /* 0x000000ffff067224 */ /* 0x004fe200078e0a0b */
[----:B------:R-:W0:Y:S01]  /*6520*/  LDC R9, c[0x0][0x658] ;  /* 0x00019600ff097b82 */ /* 0x000e220000000800 */
[----:B-1----:R-:W-:Y:S01]  /*6530*/  ISETP.NE.U32.AND P0, PT, R24, RZ, PT ;  /* 0x000000ff1800720c */ /* 0x002fe20003f05070 */
[----:B------:R-:W-:Y:S01]  /*6540*/  FMUL R7, R7, UR4 ;  /* 0x0000000407077c20 */ /* 0x000fe20008400000 */
[----:B------:R-:W-:Y:S02]  /*6550*/  SHF.R.U32.HI R5, RZ, R22, R5 ;  /* 0x00000016ff057219 */ /* 0x000fe40000011605 */
[----:B------:R-:W-:-:S03]  /*6560*/  ISETP.NE.AND.EX P0, PT, R25, RZ, PT, P0 ;  /* 0x000000ff1900720c */ /* 0x000fc60003f05300 */
[----:B------:R-:W1:Y:S01]  /*6570*/  LDC R20, c[0x0][0x148] ;  /* 0x00005200ff147b82 */ /* 0x000e620000000800 */
[----:B---3--:R-:W-:Y:S02]  /*6580*/  IMAD R23, R13, R6, R4 ;  /* 0x000000060d177224 */ /* 0x008fe400078e0204 */
[----:B------:R-:W-:-:S05]  /*6590*/  IMAD.MOV.U32 R6, RZ, RZ, 0x1 ;  /* 0x00000001ff067424 */ /* 0x000fca00078e00ff */
[----:B------:R-:W2:Y:S01]  /*65a0*/  LDC R21, c[0x0][0x600] ;  /* 0x00018000ff157b82 */ /* 0x000ea20000000800 */
[-CC-:B----4-:R-:W-:Y:S02]  /*65b0*/  SHF.R.U64 R13, R10, R14.reuse, R5.reuse ;  /* 0x0000000e0a0d7219 */ /* 0x190fe40000001205 */
[----:B------:R-:W-:Y:S02]  /*65c0*/  SHF.R.U32.HI R4, RZ, R14, R5 ;  /* 0x0000000eff047219 */ /* 0x000fe40000011605 */
[----:B------:R3:W4:Y:S03]  /*65d0*/  F2I.U32.TRUNC.NTZ R14, R7 ;  /* 0x00000007000e7305 */ /* 0x000726000020f000 */
[----:B------:R-:W1:Y:S01]  /*65e0*/  LDC R26, c[0x0][0x648] ;  /* 0x00019200ff1a7b82 */ /* 0x000e620000000800 */
[-C--:B0-----:R-:W-:Y:S02]  /*65f0*/  SHF.R.U64 R15, R13, R9.reuse, R4 ;  /* 0x000000090d0f7219 */ /* 0x081fe40000001204 */
[----:B------:R-:W-:-:S02]  /*6600*/  SHF.L.U32 R8, R8, R9, RZ ;  /* 0x0000000908087219 */ /* 0x000fc400000006ff */
[-C--:B------:R-:W-:Y:S01]  /*6610*/  SHF.R.U32.HI R5, RZ, R9.reuse, R4 ;  /* 0x00000009ff057219 */ /* 0x080fe20000011604 */
[----:B------:R-:W-:Y:S01]  /*6620*/  IMAD.MOV.U32 R4, RZ, RZ, R15 ;  /* 0x000000ffff047224 */ /* 0x000fe200078e000f */
[----:B------:R-:W-:Y:S01]  /*6630*/  SHF.L.U32 R22, R6, R9, RZ ;  /* 0x0000000906167219 */ /* 0x000fe200000006ff */
[----:B------:R-:W0:Y:S01]  /*6640*/  LDC R27, c[0x0][0x638] ;  /* 0x00018e00ff1b7b82 */ /* 0x000e220000000800 */
[----:B------:R-:W-:-:S07]  /*6650*/  LOP3.LUT R28, RZ, R8, RZ, 0x33, !PT ;  /* 0x00000008ff1c7212 */ /* 0x000fce00078e33ff */
        /* <DEDUP_REMOVED lines=12> */
.L_x_161:
[----:B------:R-:W-:Y:S01]  /*6720*/  ISETP.NE.AND P0, PT, R2, 0x1, PT ;  /* 0x000000010200780c */ /* 0x000fe20003f05270 */
[----:B--2---:R-:W-:Y:S01]  /*6730*/  VIADD R7, R21, 0xffffffff ;  /* 0xffffffff15077836 */ /* 0x004fe20000000000 */
[----:B-1----:R-:W-:Y:S01]  /*6740*/  SHF.R.U64 R5, R4, R26, R5 ;  /* 0x0000001a04057219 */ /* 0x002fe20000001205 */
[----:B------:R-:W-:Y:S01]  /*6750*/  IMAD.MOV R14, RZ, RZ, -R14 ;  /* 0x000000ffff0e7224 */ /* 0x000fe200078e0a0e */
[----:B------:R-:W-:Y:S01]  /*6760*/  LOP3.LUT R4, R13, R28, RZ, 0xc0, !PT ;  /* 0x0000001c0d047212 */ /* 0x000fe200078ec0ff */
[----:B------:R-:W-:Y:S01]  /*6770*/  IMAD.MOV.U32 R8, RZ, RZ, R12 ;  /* 0x000000ffff087224 */ /* 0x000fe200078e000c */
[----:B------:R-:W-:Y:S01]  /*6780*/  LOP3.LUT R10, R10, R7, RZ, 0xc0, !PT ;  /* 0x000000070a0a7212 */ /* 0x000fe200078ec0ff */
[----:B------:R-:W-:Y:S02]  /*6790*/  IMAD.MOV R6, RZ, RZ, -R5 ;  /* 0x000000ffff067224 */ /* 0x000fe400078e0a05 */
[----:B------:R-:W-:-:S04]  /*67a0*/  IMAD R4, R22, R5, R4 ;  /* 0x0000000516047224 */ /* 0x000fc800078e0204 */
[----:B------:R-:W-:Y:S02]  /*67b0*/  @P0 IMAD R23, R20, R14, R3 ;  /* 0x0000000e14170224 */ /* 0x000fe400078e0203 */
[----:B0-----:R-:W-:Y:S02]  /*67c0*/  IMAD R3, R6, R27, R15 ;  /* 0x0000001b06037224 */ /* 0x001fe400078e020f */
[----:B------:R-:W-:Y:S02]  /*67d0*/  IMAD R7, R4, R29, R23 ;  /* 0x0000001d04077224 */ /* 0x000fe400078e0217 */
[----:B------:R-:W-:Y:S02]  /*67e0*/  IMAD R4, R3, R21, R10 ;  /* 0x0000001503047224 */ /* 0x000fe400078e020a */
[----:B------:R-:W-:-:S03]  /*67f0*/  IMAD.MOV.U32 R6, RZ, RZ, 0x1 ;  /* 0x00000001ff067424 */ /* 0x000fc600078e00ff */
[----:B------:R-:W-:Y:S02]  /*6800*/  SEL R9, R4, R7, !P0 ;  /* 0x0000000704097207 */ /* 0x000fe40004000000 */
[----:B------:R-:W-:-:S07]  /*6810*/  SEL R7, R7, R4, !P0 ;  /* 0x0000000407077207 */ /* 0x000fce0004000000 */
.L_x_159:
[----:B------:R-:W-:-:S08]  /*6820*/  NOP ;  /* 0x0000000000007918 */ /* 0x000fd00000000000 */
[----:B------:R-:W0:-:S00]  /*6830*/  USETMAXREG.DEALLOC.CTAPOOL 0x28 ;  /* 0x00000028000079c8 */ /* 0x000e0000080e0500 */
[----:B0-----:R-:W-:-:S13]  /*6840*/  ISETP.NE.AND P0, PT, R0, RZ, PT ;  /* 0x000000ff0000720c */ /* 0x001fda0003f05270 */
[----:B------:R-:W-:Y:S05]  /*6850*/  @P0 EXIT ;  /* 0x000000000000094d */ /* 0x000fea0003800000 */
[----:B------:R-:W-:Y:S01]  /*6860*/  LOP3.LUT P0, RZ, R6, 0xff, RZ, 0xc0, !PT ;  /* 0x000000ff06ff7812 */ /* 0x000fe2000780c0ff */
[----:B------:R-:W-:Y:S02]  /*6870*/  IMAD.MOV.U32 R3, RZ, RZ, 0x1 ;  /* 0x00000001ff037424 */ /* 0x000fe400078e00ff */
[----:B------:R-:W-:-:S10]  /*6880*/  IMAD.MOV.U32 R0, RZ, RZ, RZ ;  /* 0x000000ffff007224 */ /* 0x000fd400078e00ff */
[----:B------:R-:W-:Y:S05]  /*6890*/  @!P0 BRA `(.L_x_162) ;  /* 0x0000000c002c8947 */ /* 0x000fea0003800000 */
[----:B------:R-:W0:Y:S01]  /*68a0*/  LDC R0, c[0x0][0x28c] ;  /* 0x0000a300ff007b82 */ /* 0x000e220000000800 */
[----:B------:R-:W-:Y:S01]  /*68b0*/  ULDC UR5, c[0x0][0x600] ;  /* 0x0001800000057ab9 */ /* 0x000fe20000000800 */
[----:B------:R-:W-:Y:S01]  /*68c0*/  ULDC UR4, c[0x0][0xc] ;  /* 0x0000030000047ab9 */ /* 0x000fe20000000800 */
[----:B------:R-:W-:Y:S01]  /*68d0*/  UIADD3 UR16, UR5, -0x1, URZ ;  /* 0xffffffff05107890 */ /* 0x000fe2000fffe03f */
[C---:B------:R-:W-:Y:S01]  /*68e0*/  LOP3.LUT P2, RZ, R18.reuse, 0x7f, RZ, 0xc0, !PT ;  /* 0x0000007f12ff7812 */ /* 0x040fe2000784c0ff */
[----:B------:R-:W-:Y:S01]  /*68f0*/  ULDC UR6, c[0x0][0x658] ;  /* 0x0001960000067ab9 */ /* 0x000fe20000000800 */
[----:B------:R-:W-:Y:S01]  /*6900*/  ULDC UR5, c[0x0][0x10] ;  /* 0x0000040000057ab9 */ /* 0x000fe20000000800 */
[----:B------:R-:W-:Y:S01]  /*6910*/  UMOV UR7, 0xffffffff ;  /* 0xffffffff00077882 */ /* 0x000fe20000000000 */
[----:B------:R-:W-:Y:S01]  /*6920*/  UMOV UR8, 0x1 ;  /* 0x0000000100087882 */ /* 0x000fe20000000000 */
[----:B------:R-:W-:Y:S01]  /*6930*/  UIMAD.WIDE.U32 UR4, UR4, UR5, URZ ;  /* 0x00000005040472a5 */ /* 0x000fe2000f8e003f */
[----:B------:R-:W-:Y:S01]  /*6940*/  LOP3.LUT P0, RZ, R18, 0x1f, RZ, 0xc0, !PT ;  /* 0x0000001f12ff7812 */ /* 0x000fe2000780c0ff */
[----:B------:R-:W-:Y:S01]  /*6950*/  USHF.L.U32 UR7, UR7, UR6, URZ ;  /* 0x0000000607077299 */ /* 0x000fe2000800063f */
[----:B------:R-:W-:Y:S01]  /*6960*/  BSSY B0, `(.L_x_162) ;  /* 0x00000be000007945 */ /* 0x000fe20003800000 */
[----:B------:R-:W-:Y:S01]  /*6970*/  USHF.L.U32 UR18, UR8, UR6, URZ ;  /* 0x0000000608127299 */ /* 0x000fe2000800063f */
[----:B------:R-:W-:Y:S01]  /*6980*/  IMAD.MOV.U32 R11, RZ, RZ, 0x1 ;  /* 0x00000001ff0b7424 */ /* 0x000fe200078e00ff */
[----:B------:R-:W-:Y:S01]  /*6990*/  LOP3.LUT R18, R19, 0x2, RZ, 0xfc, !PT ;  /* 0x0000000213127812 */ /* 0x000fe200078efcff */
[----:B------:R-:W-:Y:S01]  /*69a0*/  ULDC UR6, c[0x0][0x14] ;  /* 0x0000050000067ab9 */ /* 0x000fe20000000800 */
[----:B------:R-:W-:Y:S01]  /*69b0*/  PLOP3.LUT P0, PT, P0, P2, PT, 0x8a, 0x0 ;  /* 0x000000000000781c */ /* 0x000fe20000705172 */
[----:B------:R-:W-:-:S02]  /*69c0*/  UIMAD.WIDE.U32 UR20, UR4, UR6, URZ ;  /* 0x00000006041472a5 */ /* 0x000fc4000f8e003f */
[----:B------:R-:W-:Y:S02]  /*69d0*/  UIMAD UR13, UR5, UR6, URZ ;  /* 0x00000006050d72a4 */ /* 0x000fe4000f8e023f */
[----:B------:R-:W-:Y:S01]  /*69e0*/  ULOP3.LUT UR17, URZ, UR7, URZ, 0x33, !UPT ;  /* 0x000000073f117292 */ /* 0x000fe2000f8e333f */
[----:B0-----:R-:W-:Y:S01]  /*69f0*/  VIADD R0, R0, 0x1f ;  /* 0x0000001f00007836 */ /* 0x001fe20000000000 */
[----:B------:R-:W-:Y:S01]  /*6a00*/  UIADD3 UR13, UR21, UR13, URZ ;  /* 0x0000000d150d7290 */ /* 0x000fe2000fffe03f */
[----:B------:R-:W-:-:S03]  /*6a10*/  ULDC.64 UR22, c[0x0][0x198] ;  /* 0x0000660000167ab9 */ /* 0x000fc60000000a00 */
[----:B------:R-:W-:-:S04]  /*6a20*/  SHF.R.S32.HI R3, RZ, 0x1f, R0 ;  /* 0x0000001fff037819 */ /* 0x000fc80000011400 */
[----:B------:R-:W-:Y:S01]  /*6a30*/  LEA.HI R3, R3, R0, RZ, 0x5 ;  /* 0x0000000003037211 */ /* 0x000fe200078f28ff */
[----:B------:R-:W-:-:S03]  /*6a40*/  IMAD.MOV.U32 R0, RZ, RZ, RZ ;  /* 0x000000ffff007224 */ /* 0x000fc600078e00ff */
[----:B------:R-:W-:Y:S01]  /*6a50*/  SHF.R.S32.HI R13, RZ, 0x5, R3 ;  /* 0x00000005ff0d7819 */ /* 0x000fe20000011403 */
[----:B------:R-:W-:-:S04]  /*6a60*/  IMAD.MOV.U32 R3, RZ, RZ, 0x1 ;  /* 0x00000001ff037424 */ /* 0x000fc800078e00ff */
[----:B------:R-:W-:-:S07]  /*6a70*/  VIADD R10, R13, 0x1 ;  /* 0x000000010d0a7836 */ /* 0x000fce0000000000 */
.L_x_174:
[----:B------:R-:W-:-:S03]  /*6a80*/  UMOV UR4, 0xffffffff ;  /* 0xffffffff00047882 */ /* 0x000fc60000000000 */
[----:B------:R-:W-:Y:S05]  /*6a90*/  BRA.DIV UR4, `(.L_x_163) ;  /* 0x0000000e04987947 */ /* 0x000fea000b800000 */
[----:B------:R-:W-:-:S13]  /*6aa0*/  ELECT P6, URZ, PT ;  /* 0x00000000003f782f */ /* 0x000fda00038c0000 */
.L_x_185:
[----:B------:R-:W0:Y:S01]  /*6ab0*/  LDC R4, c[0x0][0x28c] ;  /* 0x0000a300ff047b82 */ /* 0x000e220000000800 */
[----:B------:R-:W-:Y:S01]  /*6ac0*/  BSSY B1, `(.L_x_164) ;  /* 0x0000035000017945 */ /* 0x000fe20003800000 */
[----:B0-----:R-:W-:-:S13]  /*6ad0*/  ISETP.LT.OR P6, PT, R4, 0x1, !P6 ;  /* 0x000000010400780c */ /* 0x001fda00077c1670 */
[----:B------:R-:W-:Y:S05]  /*6ae0*/  @P6 BRA `(.L_x_165) ;  /* 0x0000000000c86947 */ /* 0x000fea0003800000 */
[----:B------:R-:W-:Y:S02]  /*6af0*/  IMAD.SHL.U32 R14, R9, 0x80, RZ ;  /* 0x00000080090e7824 */ /* 0x000fe400078e00ff */
[----:B------:R-:W-:Y:S02]  /*6b00*/  IMAD.SHL.U32 R15, R7, 0x80, RZ ;  /* 0x00000080070f7824 */ /* 0x000fe400078e00ff */
[----:B------:R-:W-:Y:S02]  /*6b10*/  IMAD.MOV.U32 R20, RZ, RZ, RZ ;  /* 0x000000ffff147224 */ /* 0x000fe400078e00ff */
[----:B------:R-:W-:Y:S02]  /*6b20*/  IMAD.MOV.U32 R4, RZ, RZ, R10 ;  /* 0x000000ffff047224 */ /* 0x000fe400078e000a */
[----:B------:R-:W-:Y:S02]  /*6b30*/  IMAD.MOV.U32 R5, RZ, RZ, R3 ;  /* 0x000000ffff057224 */ /* 0x000fe400078e0003 */
[----:B------:R-:W-:-:S07]  /*6b40*/  IMAD.MOV.U32 R6, RZ, RZ, R0 ;  /* 0x000000ffff067224 */ /* 0x000fce00078e0000 */
.L_x_169:
[----:B------:R-:W0:Y:S01]  /*6b50*/  S2R R12, SR_CgaCtaId ;  /* 0x00000000000c7919 */ /* 0x000e220000008800 */
[----:B------:R-:W-:Y:S01]  /*6b60*/  MOV R7, 0x400 ;  /* 0x0000040000077802 */ /* 0x000fe20000000f00 */
[----:B------:R-:W1:Y:S03]  /*6b70*/  @!P2 LDC R9, c[0x0][0x500] ;  /* 0x00014000ff09ab82 */ /* 0x000e660000000800 */
[----:B0-----:R-:W-:Y:S02]  /*6b80*/  LEA R21, R12, R7, 0x18 ;  /* 0x000000070c157211 */ /* 0x001fe400078ec0ff */
[----:B------:R-:W-:-:S03]  /*6b90*/  SHF.L.U32 R7, R5, 0x1f, RZ ;  /* 0x0000001f05077819 */ /* 0x000fc600000006ff */
[----:B------:R-:W-:-:S04]  /*6ba0*/  IMAD R12, R6, 0x8, R21 ;  /* 0x00000008060c7824 */ /* 0x000fc800078e0215 */
[----:B------:R-:W0:Y:S02]  /*6bb0*/  SYNCS.PHASECHK.TRANS64.TRYWAIT P1, [R12+URZ+0x20], R7 ;  /* 0x000020070c0075a7 */ /* 0x000e24000802017f */
[----:B01----:R-:W-:Y:S05]  /*6bc0*/  @!P1 BRA `(.L_x_166) ;  /* 0x0000000c006c9947 */ /* 0x003fea0003800000 */
.L_x_186:
[----:B0-----:R-:W-:Y:S01]  /*6bd0*/  PRMT R7, R18, 0x9910, RZ ;  /* 0x0000991012077816 */ /* 0x001fe200000000ff */
[----:B------:R0:W-:Y:S03]  /*6be0*/  @!P2 SYNCS.ARRIVE.TRANS64 RZ, [R12+URZ], R9 ;  /* 0x000000090cffa9a7 */ /* 0x0001e6000800003f */
[----:B------:R-:W-:-:S13]  /*6bf0*/  ISETP.NE.AND P1, PT, R7, 0x2, PT ;  /* 0x000000020700780c */ /* 0x000fda0003f25270 */
[----:B0-----:R-:W-:Y:S05]  /*6c00*/  @P1 BRA `(.L_x_167) ;  /* 0x0000000000041947 */ /* 0x001fea0003800000 */
[----:B------:R-:W-:Y:S01]  /*6c10*/  BPT.TRAP 0x1 ;  /* 0x000000040000795c */ /* 0x000fe20000300000 */
.L_x_167:
[----:B------:R-:W-:Y:S05]  /*6c20*/  @P0 BRA `(.L_x_168) ;  /* 0x0000000000040947 */ /* 0x000fea0003800000 */
[----:B------:R-:W-:Y:S01]  /*6c30*/  BPT.TRAP 0x1 ;  /* 0x000000040000795c */ /* 0x000fe20000300000 */
.L_x_168:
[----:B------:R-:W-:Y:S01]  /*6c40*/  IMAD R21, R6, 0x2000, R21 ;  /* 0x0000200006157824 */ /* 0x000fe200078e0215 */
[----:B------:R-:W-:Y:S01]  /*6c50*/  R2UR UR9, R12 ;  /* 0x000000000c0972ca */ /* 0x000fe200000e0000 */
[----:B------:R-:W-:Y:S01]  /*6c60*/  VIADD R4, R4, 0xffffffff ;  /* 0xffffffff04047836 */ /* 0x000fe20000000000 */
[----:B------:R-:W-:Y:S01]  /*6c70*/  UIADD3 UR4, UP0, UR22, 0xf0, URZ ;  /* 0x000000f016047890 */ /* 0x000fe2000ff1e03f */
[----:B------:R-:W-:Y:S01]  /*6c80*/  R2UR UR11, R15 ;  /* 0x000000000f0b72ca */ /* 0x000fe200000e0000 */
[----:B------:R-:W-:Y:S01]  /*6c90*/  UIADD3 UR24, UP1, UR22, 0x1f0, URZ ;  /* 0x000001f016187890 */ /* 0x000fe2000ff3e03f */
[----:B------:R-:W-:Y:S01]  /*6ca0*/  R2UR UR8, R21 ;  /* 0x00000000150872ca */ /* 0x000fe200000e0000 */
[----:B------:R-:W-:Y:S01]  /*6cb0*/  UIADD3.X UR5, URZ, UR23, URZ, UP0, !UPT ;  /* 0x000000173f057290 */ /* 0x000fe200087fe43f */
[----:B------:R-:W-:Y:S01]  /*6cc0*/  R2UR UR10, R20 ;  /* 0x00000000140a72ca */ /* 0x000fe200000e0000 */
[----:B------:R-:W-:Y:S01]  /*6cd0*/  VIADD R6, R6, 0x1 ;  /* 0x0000000106067836 */ /* 0x000fe20000000000 */
[----:B------:R-:W-:Y:S01]  /*6ce0*/  R2UR UR12, R8 ;  /* 0x00000000080c72ca */ /* 0x000fe200000e0000 */
[----:B------:R-:W-:Y:S01]  /*6cf0*/  UIADD3.X UR25, URZ, UR23, URZ, UP1, !UPT ;  /* 0x000000173f197290 */ /* 0x000fe20008ffe43f */
[----:B------:R-:W-:Y:S01]  /*6d00*/  R2UR UR19, R14 ;  /* 0x000000000e1372ca */ /* 0x000fe200000e0000 */
[----:B------:R-:W-:Y:S01]  /*6d10*/  UMOV UR6, 0x0 ;  /* 0x0000000000067882 */ /* 0x000fe20000000000 */
[----:B------:R-:W-:Y:S01]  /*6d20*/  ISETP.GT.AND P3, PT, R4, 0x1, PT ;  /* 0x000000010400780c */ /* 0x000fe20003f64270 */
[----:B------:R-:W-:Y:S01]  /*6d30*/  UMOV UR7, 0x10000000 ;  /* 0x1000000000077882 */ /* 0x000fe20000000000 */
[----:B------:R-:W-:Y:S01]  /*6d40*/  ISETP.NE.AND P1, PT, R6, 0x4, PT ;  /* 0x000000040600780c */ /* 0x000fe20003f25270 */
[----:B------:R-:W-:-:S02]  /*6d50*/  VIADD R20, R20, 0x20 ;  /* 0x0000002014147836 */ /* 0x000fc40000000000 */
[----:B------:R-:W-:Y:S01]  /*6d60*/  UIADD3 UR14, UR8, 0x100, URZ ;  /* 0x00000100080e7890 */ /* 0x000fe2000fffe03f */
[----:B------:R-:W-:Y:S01]  /*6d70*/  SEL R12, RZ, 0x1, P1 ;  /* 0x00000001ff0c7807 */ /* 0x000fe20000800000 */
[----:B------:R-:W-:Y:S01]  /*6d80*/  UIADD3 UR15, UR8, 0x8100, URZ ;  /* 0x00008100080f7890 */ /* 0x000fe2000fffe03f */
[----:B------:R-:W-:Y:S02]  /*6d90*/  SEL R6, R6, RZ, P1 ;  /* 0x000000ff06067207 */ /* 0x000fe40000800000 */
[----:B------:R-:W-:Y:S02]  /*6da0*/  LOP3.LUT R5, R5, R12, RZ, 0x3c, !PT ;  /* 0x0000000c05057212 */ /* 0x000fe400078e3cff */
[----:B------:R-:W-:Y:S02]  /*6db0*/  UMOV UR8, UR14 ;  /* 0x0000000e00087c82 */ /* 0x000fe40008000000 */
[----:B------:R0:W-:Y:S02]  /*6dc0*/  UTMALDG.3D [UR8], [UR4], desc[UR6] ;  /* 0x00000608040075b4 */ /* 0x0001e40008011000 */
[----:B0-----:R-:W-:Y:S01]  /*6dd0*/  UMOV UR8, UR15 ;  /* 0x0000000f00087c82 */ /* 0x001fe20008000000 */
[----:B------:R-:W-:-:S02]  /*6de0*/  UMOV UR11, UR19 ;  /* 0x00000013000b7c82 */ /* 0x000fc40008000000 */
[----:B------:R0:W-:Y:S02]  /*6df0*/  UTMALDG.3D [UR8], [UR24], desc[UR6] ;  /* 0x00000608180075b4 */ /* 0x0001e40008011000 */
[----:B0-----:R-:W-:Y:S05]  /*6e00*/  @P3 BRA `(.L_x_169) ;  /* 0xfffffffc00503947 */ /* 0x001fea000383ffff */
.L_x_165:
[----:B------:R-:W-:Y:S05]  /*6e10*/  BSYNC B1 ;  /* 0x0000000000017941 */ /* 0x000fea0003800000 */
.L_x_164:
[----:B------:R-:W-:Y:S01]  /*6e20*/  LOP3.LUT P3, RZ, R11, 0xff, RZ, 0xc0, !PT ;  /* 0x000000ff0bff7812 */ /* 0x000fe2000786c0ff */
[----:B------:R-:W-:Y:S01]  /*6e30*/  IMAD.IADD R0, R13, 0x1, R0 ;  /* 0x000000010d007824 */ /* 0x000fe200078e0200 */
[----:B------:R-:W-:Y:S01]  /*6e40*/  IADD3 R16, P4, R16, UR20, RZ ;  /* 0x0000001410107c10 */ /* 0x000fe2000ff9e0ff */
[----:B------:R-:W-:Y:S01]  /*6e50*/  ULDC.64 UR4, c[0x0][0x650] ;  /* 0x0001940000047ab9 */ /* 0x000fe20000000a00 */
[----:B------:R-:W-:Y:S01]  /*6e60*/  BSSY B1, `(.L_x_170) ;  /* 0x000006b000017945 */ /* 0x000fe20003800000 */
[----:B------:R-:W-:Y:S01]  /*6e70*/  IMAD.MOV.U32 R7, RZ, RZ, -0x1 ;  /* 0xffffffffff077424 */ /* 0x000fe200078e00ff */
[----:B------:R-:W-:Y:S01]  /*6e80*/  SHF.R.U32.HI R4, RZ, 0x2, R0 ;  /* 0x00000002ff047819 */ /* 0x000fe20000011600 */
[----:B------:R-:W-:Y:S01]  /*6e90*/  IMAD.MOV.U32 R9, RZ, RZ, -0x1 ;  /* 0xffffffffff097424 */ /* 0x000fe200078e00ff */
[----:B------:R-:W-:Y:S01]  /*6ea0*/  ISETP.GT.U32.AND P1, PT, R0, 0x3, PT ;  /* 0x000000030000780c */ /* 0x000fe20003f24070 */
[----:B------:R-:W-:Y:S01]  /*6eb0*/  IMAD.MOV.U32 R8, RZ, RZ, -0x1 ;  /* 0xffffffffff087424 */ /* 0x000fe200078e00ff */
[----:B------:R-:W-:-:S02]  /*6ec0*/  LOP3.LUT R4, R4, 0x1, RZ, 0xc0, !PT ;  /* 0x0000000104047812 */ /* 0x000fc400078ec0ff */
[----:B------:R-:W-:Y:S01]  /*6ed0*/  ISETP.LT.U32.AND P1, PT, R13, 0x4, P1 ;  /* 0x000000040d00780c */ /* 0x000fe20000f21070 */
[----:B------:R-:W0:Y:S01]  /*6ee0*/  @P3 S2R R6, SR_CgaCtaId ;  /* 0x0000000000063919 */ /* 0x000e220000008800 */
[----:B------:R-:W-:Y:S02]  /*6ef0*/  @P3 MOV R5, 0x400 ;  /* 0x0000040000053802 */ /* 0x000fe40000000f00 */
[----:B------:R-:W-:Y:S02]  /*6f00*/  IADD3.X R17, R17, UR13, RZ, P4, !PT ;  /* 0x0000000d11117c10 */ /* 0x000fe4000a7fe4ff */
[----:B------:R-:W-:Y:S02]  /*6f10*/  ISETP.GE.U32.AND P4, PT, R16, UR4, PT ;  /* 0x0000000410007c0c */ /* 0x000fe4000bf86070 */
[----:B------:R-:W-:Y:S02]  /*6f20*/  LOP3.LUT R0, R0, 0x3, RZ, 0xc0, !PT ;  /* 0x0000000300007812 */ /* 0x000fe400078ec0ff */
[----:B------:R-:W-:-:S02]  /*6f30*/  PRMT R11, RZ, 0x7610, R11 ;  /* 0x00007610ff0b7816 */ /* 0x000fc4000000000b */
[----:B0-----:R-:W-:-:S04]  /*6f40*/  @P3 LEA R5, R6, R5, 0x18 ;  /* 0x0000000506053211 */ /* 0x001fc800078ec0ff */
[----:B------:R0:W-:Y:S01]  /*6f50*/  @P3 SYNCS.ARRIVE.TRANS64.A1T0 RZ, [R5+URZ+0x58], RZ ;  /* 0x000058ff05ff39a7 */ /* 0x0001e2000810003f */
[----:B------:R-:W-:Y:S02]  /*6f60*/  ISETP.NE.U32.AND P3, PT, R4, 0x1, PT ;  /* 0x000000010400780c */ /* 0x000fe40003f65070 */
[----:B------:R-:W-:Y:S02]  /*6f70*/  SEL R4, RZ, 0x1, !P1 ;  /* 0x00000001ff047807 */ /* 0x000fe40004800000 */
[----:B------:R-:W-:Y:S02]  /*6f80*/  ISETP.GE.U32.AND.EX P1, PT, R17, UR5, PT, P4 ;  /* 0x0000000511007c0c */ /* 0x000fe4000bf26140 */
[----:B------:R-:W-:-:S04]  /*6f90*/  ISETP.GT.U32.AND P3, PT, R13, 0x3, !P3 ;  /* 0x000000030d00780c */ /* 0x000fc80005f64070 */
[----:B0-----:R-:W-:-:S04]  /*6fa0*/  SEL R5, RZ, 0x1, !P3 ;  /* 0x00000001ff057807 */ /* 0x001fc80005800000 */
[--C-:B------:R-:W-:Y:S02]  /*6fb0*/  LOP3.LUT R3, R5, R3, R4.reuse, 0x96, !PT ;  /* 0x0000000305037212 */ /* 0x100fe400078e9604 */
[----:B------:R-:W-:Y:S01]  /*6fc0*/  PRMT R4, RZ, 0x7610, R4 ;  /* 0x00007610ff047816 */ /* 0x000fe20000000004 */
[----:B------:R-:W-:Y:S06]  /*6fd0*/  @P1 BRA `(.L_x_171) ;  /* 0x00000004004c1947 */ /* 0x000fec0003800000 */
[----:B------:R-:W-:Y:S01]  /*6fe0*/  ULDC.64 UR4, c[0x0][0x628] ;  /* 0x00018a0000047ab9 */ /* 0x000fe20000000a00 */
[----:B------:R-:W0:Y:S01]  /*6ff0*/  S2R R14, SR_CTAID.X ;  /* 0x00000000000e7919 */ /* 0x000e220000002500 */
[----:B------:R-:W-:Y:S01]  /*7000*/  ISETP.NE.U32.AND P1, PT, RZ, UR4, PT ;  /* 0x00000004ff007c0c */ /* 0x000fe2000bf25070 */
[----:B------:R-:W-:Y:S01]  /*7010*/  ULDC UR7, c[0x0][0x630] ;  /* 0x00018c0000077ab9 */ /* 0x000fe20000000800 */
[----:B------:R-:W-:Y:S01]  /*7020*/  IMAD.MOV.U32 R4, RZ, RZ, R16 ;  /* 0x000000ffff047224 */ /* 0x000fe200078e0010 */
[----:B------:R-:W1:Y:S01]  /*7030*/  S2R R12, SR_CTAID.Y ;  /* 0x00000000000c7919 */ /* 0x000e620000002600 */
[----:B------:R-:W-:Y:S01]  /*7040*/  ISETP.NE.AND.EX P1, PT, RZ, UR5, PT, P1 ;  /* 0x00000005ff007c0c */ /* 0x000fe2000bf25310 */
[----:B------:R-:W-:-:S12]  /*7050*/  IMAD.MOV.U32 R5, RZ, RZ, R17 ;  /* 0x000000ffff057224 */ /* 0x000fd800078e0011 */
[----:B------:R-:W-:Y:S05]  /*7060*/  @!P1 BRA `(.L_x_172) ;  /* 0x0000000000289947 */ /* 0x000fea0003800000 */
[----:B------:R-:W-:Y:S02]  /*7070*/  ULDC UR6, c[0x0][0x634] ;  /* 0x00018d0000067ab9 */ /* 0x000fe40000000800 */
[----:B------:R-:W-:-:S05]  /*7080*/  IADD3 R9, P1, R16, UR6, RZ ;  /* 0x0000000610097c10 */ /* 0x000fca000ff3e0ff */
[----:B------:R-:W-:-:S04]  /*7090*/  IMAD.X R15, RZ, RZ, R17, P1 ;  /* 0x000000ffff0f7224 */ /* 0x000fc800008e0611 */
[----:B------:R-:W-:-:S04]  /*70a0*/  IMAD.WIDE.U32 R6, R15, UR4, RZ ;  /* 0x000000040f067c25 */ /* 0x000fc8000f8e00ff */
[----:B------:R-:W-:-:S04]  /*70b0*/  IMAD.WIDE.U32 R6, P1, R9, UR5, R6 ;  /* 0x0000000509067c25 */ /* 0x000fc8000f820006 */
[----:B------:R-:W-:-:S04]  /*70c0*/  IMAD.WIDE.U32 R8, R9, UR4, RZ ;  /* 0x0000000409087c25 */ /* 0x000fc8000f8e00ff */
[----:B------:R-:W-:Y:S01]  /*70d0*/  IMAD.X R5, RZ, RZ, RZ, P1 ;  /* 0x000000ffff057224 */ /* 0x000fe200008e06ff */
[----:B------:R-:W-:Y:S01]  /*70e0*/  IADD3 RZ, P1, R9, R6, RZ ;  /* 0x0000000609ff7210 */ /* 0x000fe20007f3e0ff */
[----:B------:R-:W-:-:S04]  /*70f0*/  IMAD.MOV.U32 R4, RZ, RZ, R7 ;  /* 0x000000ffff047224 */ /* 0x000fc800078e0007 */
[----:B------:R-:W-:-:S08]  /*7100*/  IMAD.WIDE.U32.X R4, R15, UR5, R4, P1 ;  /* 0x000000050f047c25 */ /* 0x000fd000088e0404 */
.L_x_172:
[--C-:B------:R-:W-:Y:S01]  /*7110*/  SHF.R.U64 R8, R4, UR7, R5.reuse ;  /* 0x0000000704087c19 */ /* 0x100fe20008001205 */
[----:B------:R-:W-:Y:S01]  /*7120*/  ULDC.64 UR4, c[0x0][0x620] ;  /* 0x0001880000047ab9 */ /* 0x000fe20000000a00 */
[----:B------:R-:W-:Y:S01]  /*7130*/  SHF.R.U32.HI R4, RZ, UR7, R5 ;  /* 0x00000007ff047c19 */ /* 0x000fe20008011605 */
[----:B------:R-:W2:Y:S01]  /*7140*/  LDC R25, c[0x0][0x144] ;  /* 0x00005100ff197b82 */ /* 0x000ea20000000800 */
[----:B------:R-:W-:Y:S01]  /*7150*/  IADD3 R7, P1, RZ, -R8, RZ ;  /* 0x80000008ff077210 */ /* 0x000fe20007f3e0ff */
[----:B------:R-:W-:Y:S01]  /*7160*/  ULDC.64 UR8, c[0x0][0x640] ;  /* 0x0001900000087ab9 */ /* 0x000fe20000000a00 */
[----:B0-----:R-:W-:Y:S01]  /*7170*/  I2FP.F32.U32 R9, R14 ;  /* 0x0000000e00097245 */ /* 0x001fe20000201000 */
[----:B------:R-:W-:Y:S02]  /*7180*/  ULDC UR6, c[0x0][0x608] ;  /* 0x0001820000067ab9 */ /* 0x000fe40000000800 */
[----:B------:R-:W-:Y:S01]  /*7190*/  IMAD.X R4, RZ, RZ, ~R4, P1 ;  /* 0x000000ffff047224 */ /* 0x000fe200008e0e04 */
[----:B------:R-:W-:Y:S01]  /*71a0*/  ISETP.NE.U32.AND P1, PT, RZ, UR8, PT ;  /* 0x00000008ff007c0c */ /* 0x000fe2000bf25070 */
[----:B------:R-:W0:Y:S02]  /*71b0*/  LDC R21, c[0x0][0x148] ;  /* 0x00005200ff157b82 */ /* 0x000e240000000800 */
[----:B------:R-:W-:Y:S01]  /*71c0*/  IMAD R6, R4, UR4, RZ ;  /* 0x0000000404067c24 */ /* 0x000fe2000f8e02ff */
[----:B------:R-:W-:Y:S01]  /*71d0*/  ISETP.NE.AND.EX P1, PT, RZ, UR9, PT, P1 ;  /* 0x00000009ff007c0c */ /* 0x000fe2000bf25310 */
[----:B------:R-:W-:Y:S01]  /*71e0*/  IMAD.WIDE.U32 R4, R7, UR4, R16 ;  /* 0x0000000407047c25 */ /* 0x000fe2000f8e0010 */
[----:B------:R-:W-:-:S03]  /*71f0*/  ULDC UR4, c[0x0][0x150] ;  /* 0x0000540000047ab9 */ /* 0x000fc60000000800 */
[----:B------:R-:W-:Y:S02]  /*7200*/  IMAD R7, R7, UR5, R6 ;  /* 0x0000000507077c24 */ /* 0x000fe4000f8e0206 */
[----:B------:R-:W-:Y:S01]  /*7210*/  FMUL R6, R9, UR4 ;  /* 0x0000000409067c20 */ /* 0x000fe20008400000 */
[----:B------:R-:W-:Y:S01]  /*7220*/  ULDC UR4, c[0x0][0x618] ;  /* 0x0001860000047ab9 */ /* 0x000fe20000000800 */
[----:B------:R-:W-:Y:S01]  /*7230*/  ULDC UR5, c[0x0][0x154] ;  /* 0x0000550000057ab9 */ /* 0x000fe20000000800 */
[----:B------:R-:W-:-:S03]  /*7240*/  IMAD.IADD R5, R5, 0x1, R7 ;  /* 0x0000000105057824 */ /* 0x000fc600078e0207 */
[----:B------:R-:W3:Y:S02]  /*7250*/  F2I.U32.TRUNC.NTZ R6, R6 ;  /* 0x0000000600067305 */ /* 0x000ee4000020f000 */
[----:B------:R-:W-:Y:S02]  /*7260*/  SHF.R.U64 R9, R4, UR4, R5 ;  /* 0x0000000404097c19 */ /* 0x000fe40008001205 */
[----:B-1----:R-:W-:-:S05]  /*7270*/  I2FP.F32.U32 R4, R12 ;  /* 0x0000000c00047245 */ /* 0x002fca0000201000 */
[----:B------:R-:W-:Y:S01]  /*7280*/  FMUL R22, R4, UR5 ;  /* 0x0000000504167c20 */ /* 0x000fe20008400000 */
[----:B------:R-:W-:Y:S01]  /*7290*/  SHF.R.U32.HI R4, RZ, UR4, R5 ;  /* 0x00000004ff047c19 */ /* 0x000fe20008011605 */
[----:B------:R-:W-:-:S03]  /*72a0*/  ULDC UR4, c[0x0][0x658] ;  /* 0x0001960000047ab9 */ /* 0x000fc60000000800 */
[--C-:B------:R-:W-:Y:S01]  /*72b0*/  SHF.R.U64 R20, R9, UR6, R4.reuse ;  /* 0x0000000609147c19 */ /* 0x100fe20008001204 */
[----:B------:R-:W1:Y:S01]  /*72c0*/  F2I.U32.TRUNC.NTZ R22, R22 ;  /* 0x0000001600167305 */ /* 0x000e62000020f000 */
[----:B------:R-:W-:Y:S01]  /*72d0*/  SHF.R.U32.HI R5, RZ, UR6, R4 ;  /* 0x00000006ff057c19 */ /* 0x000fe20008011604 */
[----:B---3--:R-:W-:-:S03]  /*72e0*/  IMAD.MOV R6, RZ, RZ, -R6 ;  /* 0x000000ffff067224 */ /* 0x008fc600078e0a06 */
[--C-:B------:R-:W-:Y:S01]  /*72f0*/  SHF.R.U64 R15, R20, UR4, R5.reuse ;  /* 0x00000004140f7c19 */ /* 0x100fe20008001205 */
[----:B--2---:R-:W-:Y:S01]  /*7300*/  IMAD R14, R25, R6, R14 ;  /* 0x00000006190e7224 */ /* 0x004fe200078e020e */
[----:B------:R-:W-:-:S03]  /*7310*/  SHF.R.U32.HI R23, RZ, UR4, R5 ;  /* 0x00000004ff177c19 */ /* 0x000fc60008011605 */
[----:B------:R-:W-:Y:S02]  /*7320*/  IMAD.MOV.U32 R4, RZ, RZ, R15 ;  /* 0x000000ffff047224 */ /* 0x000fe400078e000f */
[----:B------:R-:W-:Y:S01]  /*7330*/  IMAD.MOV.U32 R5, RZ, RZ, R23 ;  /* 0x000000ffff057224 */ /* 0x000fe200078e0017 */
[----:B-1----:R-:W-:Y:S06]  /*7340*/  @!P1 BRA `(.L_x_173) ;  /* 0x0000000000289947 */ /* 0x002fec0003800000 */
[----:B------:R-:W-:Y:S02]  /*7350*/  ULDC UR4, c[0x0][0x64c] ;  /* 0x0001930000047ab9 */ /* 0x000fe40000000800 */
[----:B------:R-:W-:-:S05]  /*7360*/  IADD3 R5, P1, R15, UR4, RZ ;  /* 0x000000040f057c10 */ /* 0x000fca000ff3e0ff */
[----:B------:R-:W-:-:S04]  /*7370*/  IMAD.X R23, RZ, RZ, R23, P1 ;  /* 0x000000ffff177224 */ /* 0x000fc800008e0617 */
[----:B------:R-:W-:-:S04]  /*7380*/  IMAD.WIDE.U32 R6, R23, UR8, RZ ;  /* 0x0000000817067c25 */ /* 0x000fc8000f8e00ff */
[----:B------:R-:W-:-:S04]  /*7390*/  IMAD.WIDE.U32 R6, P1, R5, UR9, R6 ;  /* 0x0000000905067c25 */ /* 0x000fc8000f820006 */
[----:B------:R-:W-:-:S04]  /*73a0*/  IMAD.WIDE.U32 R4, R5, UR8, RZ ;  /* 0x0000000805047c25 */ /* 0x000fc8000f8e00ff */
[----:B------:R-:W-:Y:S01]  /*73b0*/  IMAD.MOV.U32 R4, RZ, RZ, R7 ;  /* 0x000000ffff047224 */ /* 0x000fe200078e0007 */
[----:B------:R-:W-:Y:S01]  /*73c0*/  IADD3 RZ, P3, R5, R6, RZ ;  /* 0x0000000605ff7210 */ /* 0x000fe20007f7e0ff */
[----:B------:R-:W-:-:S04]  /*73d0*/  IMAD.X R5, RZ, RZ, RZ, P1 ;  /* 0x000000ffff057224 */ /* 0x000fc800008e06ff */
[----:B------:R-:W-:-:S08]  /*73e0*/  IMAD.WIDE.U32.X R4, R23, UR9, R4, P3 ;  /* 0x0000000917047c25 */ /* 0x000fd000098e0404 */
.L_x_173:
[----:B------:R-:W-:Y:S01]  /*73f0*/  ISETP.NE.AND P1, PT, R2, 0x1, PT ;  /* 0x000000010200780c */ /* 0x000fe20003f25270 */
[----:B------:R-:W-:Y:S01]  /*7400*/  ULDC UR4, c[0x0][0x648] ;  /* 0x0001920000047ab9 */ /* 0x000fe20000000800 */
[----:B------:R-:W-:Y:S01]  /*7410*/  LOP3.LUT R20, R20, UR17, RZ, 0xc0, !PT ;  /* 0x0000001114147c12 */ /* 0x000fe2000f8ec0ff */
[----:B------:R-:W-:Y:S01]  /*7420*/  IMAD.MOV R22, RZ, RZ, -R22 ;  /* 0x000000ffff167224 */ /* 0x000fe200078e0a16 */
[----:B------:R-:W-:Y:S01]  /*7430*/  SHF.R.U64 R5, R4, UR4, R5 ;  /* 0x0000000404057c19 */ /* 0x000fe20008001205 */
[----:B------:R-:W-:Y:S01]  /*7440*/  ULDC UR4, c[0x0][0x638] ;  /* 0x00018e0000047ab9 */ /* 0x000fe20000000800 */
[----:B------:R-:W-:Y:S01]  /*7450*/  LOP3.LUT R6, R9, UR16, RZ, 0xc0, !PT ;  /* 0x0000001009067c12 */ /* 0x000fe2000f8ec0ff */
[----:B------:R-:W-:Y:S02]  /*7460*/  ULDC UR5, c[0x0][0x610] ;  /* 0x0001840000057ab9 */ /* 0x000fe40000000800 */
[----:B------:R-:W-:Y:S02]  /*7470*/  IMAD.MOV R4, RZ, RZ, -R5 ;  /* 0x000000ffff047224 */ /* 0x000fe400078e0a05 */
[----:B------:R-:W-:-:S02]  /*7480*/  IMAD R5, R5, UR18, R20 ;  /* 0x0000001205057c24 */ /* 0x000fc4000f8e0214 */
[----:B0-----:R-:W-:Y:S02]  /*7490*/  @P1 IMAD R14, R21, R22, R12 ;  /* 0x00000016150e1224 */ /* 0x001fe400078e020c */
[----:B------:R-:W-:Y:S01]  /*74a0*/  IMAD R15, R4, UR4, R15 ;  /* 0x00000004040f7c24 */ /* 0x000fe2000f8e020f */
[----:B------:R-:W-:Y:S01]  /*74b0*/  ULDC UR4, c[0x0][0x600] ;  /* 0x0001800000047ab9 */ /* 0x000fe20000000800 */
[----:B------:R-:W-:Y:S02]  /*74c0*/  IMAD R14, R5, UR5, R14 ;  /* 0x00000005050e7c24 */ /* 0x000fe4000f8e020e */
[----:B------:R-:W-:Y:S02]  /*74d0*/  IMAD R15, R15, UR4, R6 ;  /* 0x000000040f0f7c24 */ /* 0x000fe4000f8e0206 */
[----:B------:R-:W-:-:S03]  /*74e0*/  IMAD.MOV.U32 R4, RZ, RZ, 0x1 ;  /* 0x00000001ff047424 */ /* 0x000fc600078e00ff */
[----:B------:R-:W-:Y:S02]  /*74f0*/  SEL R9, R15, R14, !P1 ;  /* 0x0000000e0f097207 */ /* 0x000fe40004800000 */
[----:B------:R-:W-:-:S07]  /*7500*/  SEL R7, R14, R15, !P1 ;  /* 0x0000000f0e077207 */ /* 0x000fce0004800000 */
.L_x_171:
[----:B------:R-:W-:Y:S05]  /*7510*/  BSYNC B1 ;  /* 0x0000000000017941 */ /* 0x000fea0003800000 */
.L_x_170:
[----:B------:R-:W-:-:S13]  /*7520*/  LOP3.LUT P1, RZ, R4, 0xff, RZ, 0xc0, !PT ;  /* 0x000000ff04ff7812 */ /* 0x000fda000782c0ff */
[----:B------:R-:W-:Y:S05]  /*7530*/  @P1 BRA `(.L_x_174) ;  /* 0xfffffff400501947 */ /* 0x000fea000383ffff */
[----:B------:R-:W-:Y:S05]  /*7540*/  BSYNC B0 ;  /* 0x0000000000007941 */ /* 0x000fea0003800000 */
.L_x_162:
[----:B------:R-:W-:-:S03]  /*7550*/  UMOV UR4, 0xffffffff ;  /* 0xffffffff00047882 */ /* 0x000fc60000000000 */
[----:B------:R-:W-:Y:S05]  /*7560*/  BRA.DIV UR4, `(.L_x_175) ;  /* 0x0000000604187947 */ /* 0x000fea000b800000 */
[----:B------:R-:W-:-:S13]  /*7570*/  ELECT P6, URZ, PT ;  /* 0x00000000003f782f */ /* 0x000fda00038c0000 */
.L_x_189:
[----:B------:R-:W-:Y:S04]  /*7580*/  BSSY B0, `(.L_x_176) ;  /* 0x000002b000007945 */ /* 0x000fe80003800000 */
[----:B------:R-:W-:Y:S05]  /*7590*/  @!P6 BRA `(.L_x_177) ;  /* 0x0000000000a4e947 */ /* 0x000fea0003800000 */
[----:B------:R-:W-:-:S04]  /*75a0*/  LOP3.LUT R19, R19, 0x2, RZ, 0xfc, !PT ;  /* 0x0000000213137812 */ /* 0x000fc800078efcff */
[----:B------:R-:W-:-:S13]  /*75b0*/  ISETP.NE.AND P0, PT, R19, 0x3, PT ;  /* 0x000000031300780c */ /* 0x000fda0003f05270 */
[----:B------:R-:W-:Y:S05]  /*75c0*/  @!P0 BRA `(.L_x_178) ;  /* 0x0000000000048947 */ /* 0x000fea0003800000 */
[----:B------:R-:W-:Y:S01]  /*75d0*/  BPT.TRAP 0x1 ;  /* 0x000000040000795c */ /* 0x000fe20000300000 */
.L_x_178:
[----:B------:R-:W0:Y:S01]  /*75e0*/  S2R R5, SR_CgaCtaId ;  /* 0x0000000000057919 */ /* 0x000e220000008800 */
[----:B------:R-:W-:Y:S02]  /*75f0*/  MOV R2, 0x400 ;  /* 0x0000040000027802 */ /* 0x000fe40000000f00 */
[----:B------:R-:W-:Y:S02]  /*7600*/  SHF.L.U32 R4, R3, 0x1f, RZ ;  /* 0x0000001f03047819 */ /* 0x000fe400000006ff */
[----:B0-----:R-:W-:-:S05]  /*7610*/  LEA R5, R5, R2, 0x18 ;  /* 0x0000000205057211 */ /* 0x001fca00078ec0ff */
[----:B------:R-:W-:-:S04]  /*7620*/  VIADD R5, R5, 0x20 ;  /* 0x0000002005057836 */ /* 0x000fc80000000000 */
[C---:B------:R-:W-:Y:S02]  /*7630*/  IMAD R7, R0.reuse, 0x8, R5 ;  /* 0x0000000800077824 */ /* 0x040fe400078e0205 */
[----:B------:R-:W-:Y:S02]  /*7640*/  VIADD R0, R0, 0x1 ;  /* 0x0000000100007836 */ /* 0x000fe40000000000 */
[----:B------:R-:W0:Y:S03]  /*7650*/  SYNCS.PHASECHK.TRANS64.TRYWAIT P0, [R7+URZ], R4 ;  /* 0x00000004070075a7 */ /* 0x000e26000800017f */
[----:B------:R-:W-:-:S04]  /*7660*/  ISETP.NE.AND P1, PT, R0, 0x4, PT ;  /* 0x000000040000780c */ /* 0x000fc80003f25270 */
[----:B------:R-:W-:Y:S02]  /*7670*/  SEL R2, RZ, 0x1, P1 ;  /* 0x00000001ff027807 */ /* 0x000fe40000800000 */
[----:B------:R-:W-:Y:S02]  /*7680*/  SEL R0, R0, RZ, P1 ;  /* 0x000000ff00007207 */ /* 0x000fe40000800000 */
[----:B------:R-:W-:-:S03]  /*7690*/  LOP3.LUT R9, R3, R2, RZ, 0x3c, !PT ;  /* 0x0000000203097212 */ /* 0x000fc600078e3cff */
[----:B------:R-:W-:Y:S01]  /*76a0*/  IMAD R6, R0, 0x8, R5 ;  /* 0x0000000800067824 */ /* 0x000fe200078e0205 */
[----:B------:R-:W-:Y:S01]  /*76b0*/  SHF.L.U32 R3, R9, 0x1f, RZ ;  /* 0x0000001f09037819 */ /* 0x000fe200000006ff */
[----:B0-----:R-:W-:Y:S06]  /*76c0*/  @!P0 BRA `(.L_x_179) ;  /* 0x0000000000e08947 */ /* 0x001fec0003800000 */
.L_x_190:
[----:B------:R-:W1:Y:S01]  /*76d0*/  SYNCS.PHASECHK.TRANS64.TRYWAIT P0, [R6+URZ], R3 ;  /* 0x00000003060075a7 */ /* 0x000e62000800017f */
[----:B------:R-:W-:-:S05]  /*76e0*/  VIADD R0, R0, 0x1 ;  /* 0x0000000100007836 */ /* 0x000fca0000000000 */
[----:B------:R-:W-:-:S04]  /*76f0*/  ISETP.NE.AND P1, PT, R0, 0x4, PT ;  /* 0x000000040000780c */ /* 0x000fc80003f25270 */
[----:B------:R-:W-:Y:S02]  /*7700*/  SEL R2, RZ, 0x1, P1 ;  /* 0x00000001ff027807 */ /* 0x000fe40000800000 */
[----:B------:R-:W-:Y:S02]  /*7710*/  SEL R0, R0, RZ, P1 ;  /* 0x000000ff00007207 */ /* 0x000fe40000800000 */
[----:B------:R-:W-:-:S03]  /*7720*/  LOP3.LUT R9, R9, R2, RZ, 0x3c, !PT ;  /* 0x0000000209097212 */ /* 0x000fc600078e3cff */
[----:B0-----:R-:W-:Y:S01]  /*7730*/  IMAD R7, R0, 0x8, R5 ;  /* 0x0000000800077824 */ /* 0x001fe200078e0205 */
[----:B------:R-:W-:Y:S01]  /*7740*/  SHF.L.U32 R4, R9, 0x1f, RZ ;  /* 0x0000001f09047819 */ /* 0x000fe200000006ff */
[----:B-1----:R-:W-:Y:S06]  /*7750*/  @!P0 BRA `(.L_x_180) ;  /* 0x0000000000d08947 */ /* 0x002fec0003800000 */
.L_x_191:
[----:B------:R-:W1:Y:S01]  /*7760*/  SYNCS.PHASECHK.TRANS64.TRYWAIT P0, [R7+URZ], R4 ;  /* 0x00000004070075a7 */ /* 0x000e62000800017f */
[----:B------:R-:W-:-:S05]  /*7770*/  VIADD R0, R0, 0x1 ;  /* 0x0000000100007836 */ /* 0x000fca0000000000 */
[----:B------:R-:W-:-:S04]  /*7780*/  ISETP.NE.AND P1, PT, R0, 0x4, PT ;  /* 0x000000040000780c */ /* 0x000fc80003f25270 */
[----:B------:R-:W-:Y:S02]  /*7790*/  SEL R2, RZ, 0x1, P1 ;  /* 0x00000001ff027807 */ /* 0x000fe40000800000 */
[----:B------:R-:W-:Y:S02]  /*77a0*/  SEL R0, R0, RZ, P1 ;  /* 0x000000ff00007207 */ /* 0x000fe40000800000 */
[----:B------:R-:W-:Y:S01]  /*77b0*/  LOP3.LUT R2, R9, R2, RZ, 0x3c, !PT ;  /* 0x0000000209027212 */ /* 0x000fe200078e3cff */
[----:B-1----:R-:W-:Y:S06]  /*77c0*/  @!P0 BRA `(.L_x_181) ;  /* 0x0000000000c88947 */ /* 0x002fec0003800000 */
.L_x_192:
[----:B------:R-:W-:Y:S01]  /*77d0*/  IMAD R5, R0, 0x8, R5 ;  /* 0x0000000800057824 */ /* 0x000fe200078e0205 */
[----:B------:R-:W-:-:S07]  /*77e0*/  SHF.L.U32 R0, R2, 0x1f, RZ ;  /* 0x0000001f02007819 */ /* 0x000fce00000006ff */
.L_x_182:
[----:B--2---:R2:W3:Y:S02]  /*77f0*/  SYNCS.PHASECHK.TRANS64.TRYWAIT P0, [R5+URZ], R0 ;  /* 0x00000000050075a7 */ /* 0x0044e4000800017f */
[----:B---3--:R-:W-:Y:S05]  /*7800*/  @!P0 NANOSLEEP.SYNCS 0x989680 ;  /* 0x009896800000895d */ /* 0x008fea0003900000 */
[----:B------:R-:W3:Y:S02]  /*7810*/  @!P0 SYNCS.PHASECHK.TRANS64 P0, [R5+URZ], R0 ;  /* 0x00000000050085a7 */ /* 0x000ee4000800007f */
[----:B---3--:R-:W-:Y:S05]  /*7820*/  @!P0 BRA `(.L_x_182) ;  /* 0xfffffffc00f08947 */ /* 0x008fea000383ffff */
.L_x_177:
[----:B------:R-:W-:Y:S05]  /*7830*/  BSYNC B0 ;  /* 0x0000000000007941 */ /* 0x000fea0003800000 */
.L_x_176:
[----:B------:R-:W-:Y:S05]  /*7840*/  EXIT ;  /* 0x000000000000794d */ /* 0x000fea0003800000 */
.L_x_17:
[----:B---3--:R3:W4:Y:S02]  /*7850*/  SYNCS.PHASECHK.TRANS64.TRYWAIT P1, [R3+URZ], R0 ;  /* 0x00000000030075a7 */ /* 0x008724000802017f */
[----:B----4-:R-:W-:Y:S05]  /*7860*/  @!P1 NANOSLEEP.SYNCS 0x989680 ;  /* 0x009896800000995d */ /* 0x010fea0003900000 */
[----:B------:R-:W4:Y:S02]  /*7870*/  @!P1 SYNCS.PHASECHK.TRANS64 P1, [R3+URZ], R0 ;  /* 0x00000000030095a7 */ /* 0x000f24000802007f */
[----:B----4-:R-:W-:Y:S05]  /*7880*/  @!P1 BRA `(.L_x_17) ;  /* 0xfffffffc00f09947 */ /* 0x010fea000383ffff */
[----:B------:R-:W-:Y:S05]  /*7890*/  BRA `(.L_x_16) ;  /* 0xffffff98005c7947 */ /* 0x000fea000383ffff */
.L_x_22:
[----:B-1----:R-:W-:-:S04]  /*78a0*/  IMAD.U32 R4, RZ, RZ, UR4 ;  /* 0x00000004ff047e24 */ /* 0x002fc8000f8e00ff */
[----:B------:R1:W2:Y:S03]  /*78b0*/  SYNCS.PHASECHK.TRANS64.TRYWAIT P1, [R4+URZ], R3 ;  /* 0x00000003040075a7 */ /* 0x0002a6000802017f */
[----:B--2---:R-:W-:Y:S05]  /*78c0*/  @!P1 NANOSLEEP.SYNCS 0x989680 ;  /* 0x009896800000995d */ /* 0x004fea0003900000 */
[----:B------:R-:W2:Y:S02]  /*78d0*/  @!P1 SYNCS.PHASECHK.TRANS64 P1, [R4+URZ], R3 ;  /* 0x00000003040095a7 */ /* 0x000ea4000802007f */
[----:B--2---:R-:W-:Y:S05]  /*78e0*/  @!P1 BRA `(.L_x_22) ;  /* 0xfffffffc00ec9947 */ /* 0x004fea000383ffff */
[----:B------:R-:W-:Y:S05]  /*78f0*/  BRA `(.L_x_21) ;  /* 0xffffff9800fc7947 */ /* 0x000fea000383ffff */
.L_x_163:
[----:B------:R-:W-:Y:S01]  /*7900*/  BSSY B1, `(.L_x_183) ;  /* 0x0000006000017945 */ /* 0x000fe20003800000 */
[----:B------:R-:W-:-:S07]  /*7910*/  IMAD.MOV.U32 R15, RZ, RZ, -0x1 ;  /* 0xffffffffff0f7424 */ /* 0x000fce00078e00ff */
[----:B------:R-:W-:Y:S05]  /*7920*/  WARPSYNC.COLLECTIVE R15, `(.L_x_184) ;  /* 0x000000000f0c7348 */ /* 0x000fea0003c00000 */
[----:B------:R-:W-:Y:S02]  /*7930*/  ELECT P6, UR62, PT ;  /* 0x00000000003e782f */ /* 0x000fe400038c0000 */
[----:B------:R-:W-:Y:S01]  /*7940*/  MOV R14, UR62 ;  /* 0x0000003e000e7c02 */ /* 0x000fe20008000f00 */
[----:B------:R-:W-:Y:S10]  /*7950*/  ENDCOLLECTIVE ;  /* 0x000000000000791b */ /* 0x000ff40003800000 */
.L_x_184:
[----:B------:R-:W-:Y:S05]  /*7960*/  BSYNC B1 ;  /* 0x0000000000017941 */ /* 0x000fea0003800000 */
.L_x_183:
[----:B------:R-:W-:Y:S05]  /*7970*/  BRA `(.L_x_185) ;  /* 0xfffffff0004c7947 */ /* 0x000fea000383ffff */
.L_x_166:
[----:B0-----:R0:W1:Y:S02]  /*7980*/  SYNCS.PHASECHK.TRANS64.TRYWAIT P1, [R12+URZ+0x20], R7 ;  /* 0x000020070c0075a7 */ /* 0x001064000802017f */
[----:B-1----:R-:W-:Y:S05]  /*7990*/  @!P1 NANOSLEEP.SYNCS 0x989680 ;  /* 0x009896800000995d */ /* 0x002fea0003900000 */
[----:B------:R-:W1:Y:S02]  /*79a0*/  @!P1 SYNCS.PHASECHK.TRANS64 P1, [R12+URZ+0x20], R7 ;  /* 0x000020070c0095a7 */ /* 0x000e64000802007f */
[----:B-1----:R-:W-:Y:S05]  /*79b0*/  @!P1 BRA `(.L_x_166) ;  /* 0xfffffffc00f09947 */ /* 0x002fea000383ffff */
[----:B------:R-:W-:Y:S05]  /*79c0*/  BRA `(.L_x_186) ;  /* 0xfffffff000807947 */ /* 0x000fea000383ffff */
.L_x_175:
[----:B------:R-:W-:Y:S01]  /*79d0*/  BSSY B0, `(.L_x_187) ;  /* 0x0000006000007945 */ /* 0x000fe20003800000 */
[----:B------:R-:W-:-:S07]  /*79e0*/  IMAD.MOV.U32 R15, RZ, RZ, -0x1 ;  /* 0xffffffffff0f7424 */ /* 0x000fce00078e00ff */
[----:B------:R-:W-:Y:S05]  /*79f0*/  WARPSYNC.COLLECTIVE R15, `(.L_x_188) ;  /* 0x000000000f0c7348 */ /* 0x000fea0003c00000 */
[----:B------:R-:W-:Y:S02]  /*7a00*/  ELECT P6, UR62, PT ;  /* 0x00000000003e782f */ /* 0x000fe400038c0000 */
[----:B------:R-:W-:Y:S01]  /*7a10*/  MOV R14, UR62 ;  /* 0x0000003e000e7c02 */ /* 0x000fe20008000f00 */
[----:B------:R-:W-:Y:S10]  /*7a20*/  ENDCOLLECTIVE ;  /* 0x000000000000791b */ /* 0x000ff40003800000 */
.L_x_188:
[----:B------:R-:W-:Y:S05]  /*7a30*/  BSYNC B0 ;  /* 0x0000000000007941 */ /* 0x000fea0003800000 */
.L_x_187:
[----:B------:R-:W-:Y:S05]  /*7a40*/  BRA `(.L_x_189) ;  /* 0xfffffff800cc7947 */ /* 0x000fea000383ffff */
.L_x_179:
[----:B0-----:R0:W1:Y:S02]  /*7a50*/  SYNCS.PHASECHK.TRANS64.TRYWAIT P0, [R7+URZ], R4 ;  /* 0x00000004070075a7 */ /* 0x001064000800017f */
[----:B-1----:R-:W-:Y:S05]  /*7a60*/  @!P0 NANOSLEEP.SYNCS 0x989680 ;  /* 0x009896800000895d */ /* 0x002fea0003900000 */
[----:B------:R-:W1:Y:S02]  /*7a70*/  @!P0 SYNCS.PHASECHK.TRANS64 P0, [R7+URZ], R4 ;  /* 0x00000004070085a7 */ /* 0x000e64000800007f */
[----:B-1----:R-:W-:Y:S05]  /*7a80*/  @!P0 BRA `(.L_x_179) ;  /* 0xfffffffc00f08947 */ /* 0x002fea000383ffff */
[----:B------:R-:W-:Y:S05]  /*7a90*/  BRA `(.L_x_190) ;  /* 0xfffffffc000c7947 */ /* 0x000fea000383ffff */
.L_x_180:
[----:B0-----:R0:W1:Y:S02]  /*7aa0*/  SYNCS.PHASECHK.TRANS64.TRYWAIT P0, [R6+URZ], R3 ;  /* 0x00000003060075a7 */ /* 0x001064000800017f */
[----:B-1----:R-:W-:Y:S05]  /*7ab0*/  @!P0 NANOSLEEP.SYNCS 0x989680 ;  /* 0x009896800000895d */ /* 0x002fea0003900000 */
[----:B------:R-:W1:Y:S02]  /*7ac0*/  @!P0 SYNCS.PHASECHK.TRANS64 P0, [R6+URZ], R3 ;  /* 0x00000003060085a7 */ /* 0x000e64000800007f */
[----:B-1----:R-:W-:Y:S05]  /*7ad0*/  @!P0 BRA `(.L_x_180) ;  /* 0xfffffffc00f08947 */ /* 0x002fea000383ffff */
[----:B------:R-:W-:Y:S05]  /*7ae0*/  BRA `(.L_x_191) ;  /* 0xfffffffc001c7947 */ /* 0x000fea000383ffff */
.L_x_181:
[----:B-1----:R1:W2:Y:S02]  /*7af0*/  SYNCS.PHASECHK.TRANS64.TRYWAIT P0, [R7+URZ], R4 ;  /* 0x00000004070075a7 */ /* 0x0022a4000800017f */
[----:B--2---:R-:W-:Y:S05]  /*7b00*/  @!P0 NANOSLEEP.SYNCS 0x989680 ;  /* 0x009896800000895d */ /* 0x004fea0003900000 */
[----:B------:R-:W2:Y:S02]  /*7b10*/  @!P0 SYNCS.PHASECHK.TRANS64 P0, [R7+URZ], R4 ;  /* 0x00000004070085a7 */ /* 0x000ea4000800007f */
[----:B--2---:R-:W-:Y:S05]  /*7b20*/  @!P0 BRA `(.L_x_181) ;  /* 0xfffffffc00f08947 */ /* 0x004fea000383ffff */
[----:B------:R-:W-:Y:S05]  /*7b30*/  BRA `(.L_x_192) ;  /* 0xfffffffc00247947 */ /* 0x000fea000383ffff */
.L_x_193:
[----:B------:R-:W-:-:S00]  /*7b40*/  BRA `(.L_x_193) ;  /* 0xfffffffc00fc7947 */ /* 0x000fc0000383ffff */
[----:B------:R-:W-:-:S00]  /*7b50*/  NOP ;  /* 0x0000000000007918 */ /* 0x000fc00000000000 */
        /* <DEDUP_REMOVED lines=10> */
.L_x_194:


//--------------------- .nv.global.init           --------------------------
	.section	.nv.global.init,"aw",@progbits
.nv.global.init:
	.type		$str$22,@object
	.size		$str$22,($str$23 - $str$22)
$str$22:
        /*0000*/ 	.byte	0x6b, 0x5f, 0x74, 0x69, 0x6c, 0x65, 0x5f, 0x63, 0x6f, 0x75, 0x6e, 0x74, 0x20, 0x3e, 0x3d, 0x20
        /*0010*/ 	.byte	0x31, 0x00
	.type		$str$23,@object
	.size		$str$23,(__unnamed_1 - $str$23)
$str$23:
        /*0012*/ 	.byte	0x2f, 0x74, 0x6d, 0x70, 0x2f, 0x63, 0x75, 0x74, 0x6c, 0x61, 0x73, 0x73, 0x5f, 0x73, 0x77, 0x65
        /*0022*/ 	.byte	0x65, 0x70, 0x5f, 0x73, 0x72, 0x63, 0x2f, 0x69, 0x6e, 0x63, 0x6c, 0x75, 0x64, 0x65, 0x2f, 0x63
        /*0032*/ 	.byte	0x75, 0x74, 0x6c, 0x61, 0x73, 0x73, 0x2f, 0x67, 0x65, 0x6d, 0x6d, 0x2f, 0x63, 0x6f, 0x6c, 0x6c
        /*0042*/ 	.byte	0x65, 0x63, 0x74, 0x69, 0x76, 0x65, 0x2f, 0x73, 0x6d, 0x39, 0x30, 0x5f, 0x6d, 0x6d, 0x61, 0x5f
        /*0052*/ 	.byte	0x74, 0x6d, 0x61, 0x5f, 0x67, 0x6d, 0x6d, 0x61, 0x5f, 0x73, 0x73, 0x5f, 0x77, 0x61, 0x72, 0x70
        /*0062*/ 	.byte	0x73, 0x70, 0x65, 0x63, 0x69, 0x61, 0x6c, 0x69, 0x7a, 0x65, 0x64, 0x2e, 0x68, 0x70, 0x70, 0x00
	.type		__unnamed_1,@object
	.size		__unnamed_1,(.L_0 - __unnamed_1)
__unnamed_1:
        /*0072*/ 	.byte	0x76, 0x6f, 0x69, 0x64, 0x20, 0x63, 0x75, 0x74, 0x6c, 0x61, 0x73, 0x73, 0x3a, 0x3a, 0x67, 0x65
        /* <DEDUP_REMOVED lines=179> */
        /*0bb2*/ 	.byte	0x3a, 0x69, 0x64, 0x65, 0x6e, 0x74, 0x69, 0x74, 0x79, 0x5d, 0x00
.L_0:


//--------------------- .nv.shared._ZN7cutlass13device_kernelINS_4gemm6kernel13GemmUniversalIN4cute5tupleIJiiiiEEENS1_10collective13CollectiveMmaINS1_34MainloopSm90TmaGmmaWarpSpecializedILi4ENS5_IJNS4_1CILi1EEESB_SB_EEENS1_35KernelTmaWarpSpecializedCooperativeEEENS5_IJNSA_ILi128EEESF_NSA_ILi32EEEEEENS_6half_tENS5_IJlSB_lEEESI_SJ_NS4_8TiledMMAINS4_8MMA_AtomIJNS4_4SM904GMMA26MMA_64x128x16_F32F16F16_SSILNSN_5MajorE0ELSP_0ELNSN_7ScaleInE1ELSQ_1EEEEEENS4_6LayoutINS5_IJNSA_ILi2EEESB_SB_EEENS5_IJSB_NSA_ILi0EEESW_EEEEENS5_IJNS4_10UnderscoreESZ_SZ_EEEEENS4_13SM90_TMA_LOADENS4_14ComposedLayoutINS4_7SwizzleILi2ELi4ELi3EEENS4_18smem_ptr_flag_bitsILi16EEENST_INS5_IJNSA_ILi8EEESG_EEENS5_IJSG_SB_EEEEEEEvNS4_8identityES12_S1C_vS1D_EENS_8epilogue10collective6detail29Sm90TmaWarpSpecializedAdapterINS1G_15DefaultEpilogueISI_SJ_SJ_NS1F_6thread17LinearCombinationISI_Li1EffLNS1K_9ScaleType4KindE0ELNS_15FloatRoundStyleE2ESI_EENS1_15EpilogueDefaultEEEEEvvEEEEvNT_6ParamsE --------------------------
	.section	.nv.shared._ZN7cutlass13device_kernelINS_4gemm6kernel13GemmUniversalIN4cute5tupleIJiiiiEEENS1_10collective13CollectiveMmaINS1_34MainloopSm90TmaGmmaWarpSpecializedILi4ENS5_IJNS4_1CILi1EEESB_SB_EEENS1_35KernelTmaWarpSpecializedCooperativeEEENS5_IJNSA_ILi128EEESF_NSA_ILi32EEEEEENS_6half_tENS5_IJlSB_lEEESI_SJ_NS4_8TiledMMAINS4_8MMA_AtomIJNS4_4SM904GMMA26MMA_64x128x16_F32F16F16_SSILNSN_5MajorE0ELSP_0ELNSN_7ScaleInE1ELSQ_1EEEEEENS4_6LayoutINS5_IJNSA_ILi2EEESB_SB_EEENS5_IJSB_NSA_ILi0EEESW_EEEEENS5_IJNS4_10UnderscoreESZ_SZ_EEEEENS4_13SM90_TMA_LOADENS4_14ComposedLayoutINS4_7SwizzleILi2ELi4ELi3EEENS4_18smem_ptr_flag_bitsILi16EEENST_INS5_IJNSA_ILi8EEESG_EEENS5_IJSG_SB_EEEEEEEvNS4_8identityES12_S1C_vS1D_EENS_8epilogue10collective6detail29Sm90TmaWarpSpecializedAdapterINS1G_15DefaultEpilogueISI_SJ_SJ_NS1F_6thread17LinearCombinationISI_Li1EffLNS1K_9ScaleType4KindE0ELNS_15FloatRoundStyleE2ESI_EENS1_15EpilogueDefaultEEEEEvvEEEEvNT_6ParamsE,"aw",@nobits
	.sectionflags	@""
	.align	16
	.zero		1024


//--------------------- .nv.shared.reserved.0     --------------------------
	.section	.nv.shared.reserved.0,"aw",@nobits
	.weak		__nv_reservedSMEM_offset_0_alias
	.size		__nv_reservedSMEM_offset_0_alias, 0, 0
	.other		__nv_reservedSMEM_offset_0_alias,@"STO_CUDA_RESERVED_SHARED STV_DEFAULT"
__nv_reservedSMEM_offset_0_alias:
	.zero		0


//--------------------- .nv.global                --------------------------
	.section	.nv.global,"aw",@nobits
.nv.global:
	.type		_ZN39_INTERNAL_93779e9e_4_k_cu_d43d1606_29784cute1_E,@object
	.size		_ZN39_INTERNAL_93779e9e_4_k_cu_d43d1606_29784cute1_E,(_ZN39_INTERNAL_93779e9e_4_k_cu_d43d1606_29784cuda3std3__45__cpo6cbeginE - _ZN39_INTERNAL_93779e9e_4_k_cu_d43d1606_29784cute1_E)
_ZN39_INTERNAL_93779e9e_4_k_cu_d43d1606_29784cute1_E:
	.zero		1
	.type		_ZN39_INTERNAL_93779e9e_4_k_cu_d43d1606_29784cuda3std3__45__cpo6cbeginE,@object
	.size		_ZN39_INTERNAL_93779e9e_4_k_cu_d43d1606_29784cuda3std3__45__cpo6cbeginE,(_ZN39_INTERNAL_93779e9e_4_k_cu_d43d1606_29784cuda3std3__48in_placeE - _ZN39_INTERNAL_93779e9e_4_k_cu_d43d1606_29784cuda3std3__45__cpo6cbeginE)
_ZN39_INTERNAL_93779e9e_4_k_cu_d43d1606_29784cuda3std3__45__cpo6cbeginE:
	.zero		1
	.type		_ZN39_INTERNAL_93779e9e_4_k_cu_d43d1606_29784cuda3std3__48in_placeE,@object
	.size		_ZN39_INTERNAL_93779e9e_4_k_cu_d43d1606_29784cuda3std3__48in_placeE,(_ZN39_INTERNAL_93779e9e_4_k_cu_d43d1606_29784cuda3std6ranges3__45__cpo9iter_moveE - _ZN39_INTERNAL_93779e9e_4_k_cu_d43d1606_29784cuda3std3__48in_placeE)
_ZN39_INTERNAL_93779e9e_4_k_cu_d43d1606_29784cuda3std3__48in_placeE:
	.zero		1
	.type		_ZN39_INTERNAL_93779e9e_4_k_cu_d43d1606_29784cuda3std6ranges3__45__cpo9iter_moveE,@object
	.size		_ZN39_INTERNAL_93779e9e_4_k_cu_d43d1606_29784cuda3std6ranges3__45__cpo9iter_moveE,(_ZN39_INTERNAL_93779e9e_4_k_cu_d43d1606_29784cuda3std3__45__cpo5beginE - _ZN39_INTERNAL_93779e9e_4_k_cu_d43d1606_29784cuda3std6ranges3__45__cpo9iter_moveE)
_ZN39_INTERNAL_93779e9e_4_k_cu_d43d1606_29784cuda3std6ranges3__45__cpo9iter_moveE:
	.zero		1
	.type		_ZN39_INTERNAL_93779e9e_4_k_cu_d43d1606_29784cuda3std3__45__cpo5beginE,@object
	.size		_ZN39_INTERNAL_93779e9e_4_k_cu_d43d1606_29784cuda3std3__45__cpo5beginE,(_ZN39_INTERNAL_93779e9e_4_k_cu_d43d1606_29784cuda3std3__441_GLOBAL__N__93779e9e_4_k_cu_d43d1606_29786ignoreE - _ZN39_INTERNAL_93779e9e_4_k_cu_d43d1606_29784cuda3std3__45__cpo5beginE)
_ZN39_INTERNAL_93779e9e_4_k_cu_d43d1606_29784cuda3std3__45__cpo5beginE:
	.zero		1
	.type		_ZN39_INTERNAL_93779e9e_4_k_cu_d43d1606_29784cuda3std3__441_GLOBAL__N__93779e9e_4_k_cu_d43d1606_29786ignoreE,@object
	.size		_ZN39_INTERNAL_93779e9e_4_k_cu_d43d1606_29784cuda3std3__441_GLOBAL__N__93779e9e_4_k_cu_d43d1606_29786ignoreE,(_ZN39_INTERNAL_93779e9e_4_k_cu_d43d1606_29784cute7productE - _ZN39_INTERNAL_93779e9e_4_k_cu_d43d1606_29784cuda3std3__441_GLOBAL__N__93779e9e_4_k_cu_d43d1606_29786ignoreE)
_ZN39_INTERNAL_93779e9e_4_k_cu_d43d1606_29784cuda3std3__441_GLOBAL__N__93779e9e_4_k_cu_d43d1606_29786ignoreE:
	.zero		1
	.type		_ZN39_INTERNAL_93779e9e_4_k_cu_d43d1606_29784cute7productE,@object
	.size		_ZN39_INTERNAL_93779e9e_4_k_cu_d43d1606_29784cute7productE,(_ZN39_INTERNAL_93779e9e_4_k_cu_d43d1606_29784cuda3std3__45__cpo3endE - _ZN39_INTERNAL_93779e9e_4_k_cu_d43d1606_29784cute7productE)
_ZN39_INTERNAL_93779e9e_4_k_cu_d43d1606_29784cute7productE:
	.zero		1
	.type		_ZN39_INTERNAL_93779e9e_4_k_cu_d43d1606_29784cuda3std3__45__cpo3endE,@object
	.size		_ZN39_INTERNAL_93779e9e_4_k_cu_d43d1606_29784cuda3std3__45__cpo3endE,(_ZN39_INTERNAL_93779e9e_4_k_cu_d43d1606_29784cuda3std3__419piecewise_constructE - _ZN39_INTERNAL_93779e9e_4_k_cu_d43d1606_29784cuda3std3__45__cpo3endE)
_ZN39_INTERNAL_93779e9e_4_k_cu_d43d1606_29784cuda3std3__45__cpo3endE:
	.zero		1
	.type		_ZN39_INTERNAL_93779e9e_4_k_cu_d43d1606_29784cuda3std3__419piecewise_constructE,@object
	.size		_ZN39_INTERNAL_93779e9e_4_k_cu_d43d1606_29784cuda3std3__419piecewise_constructE,(_ZN39_INTERNAL_93779e9e_4_k_cu_d43d1606_29784cuda3std3__45__cpo4cendE - _ZN39_INTERNAL_93779e9e_4_k_cu_d43d1606_29784cuda3std3__419piecewise_constructE)
_ZN39_INTERNAL_93779e9e_4_k_cu_d43d1606_29784cuda3std3__419piecewise_constructE:
	.zero		1
	.type		_ZN39_INTERNAL_93779e9e_4_k_cu_d43d1606_29784cuda3std3__45__cpo4cendE,@object
	.size		_ZN39_INTERNAL_93779e9e_4_k_cu_d43d1606_29784cuda3std3__45__cpo4cendE,(_ZN39_INTERNAL_93779e9e_4_k_cu_d43d1606_29784cuda3std6ranges3__45__cpo4swapE - _ZN39_INTERNAL_93779e9e_4_k_cu_d43d1606_29784cuda3std3__45__cpo4cendE)
_ZN39_INTERNAL_93779e9e_4_k_cu_d43d1606_29784cuda3std3__45__cpo4cendE:
	.zero		1
	.type		_ZN39_INTERNAL_93779e9e_4_k_cu_d43d1606_29784cuda3std6ranges3__45__cpo4swapE,@object
	.size		_ZN39_INTERNAL_93779e9e_4_k_cu_d43d1606_29784cuda3std6ranges3__45__cpo4swapE,(.L_8 - _ZN39_INTERNAL_93779e9e_4_k_cu_d43d1606_29784cuda3std6ranges3__45__cpo4swapE)
_ZN39_INTERNAL_93779e9e_4_k_cu_d43d1606_29784cuda3std6ranges3__45__cpo4swapE:
	.zero		1
.L_8:


//--------------------- .nv.constant0._ZN7cutlass13device_kernelINS_4gemm6kernel13GemmUniversalIN4cute5tupleIJiiiiEEENS1_10collective13CollectiveMmaINS1_34MainloopSm90TmaGmmaWarpSpecializedILi4ENS5_IJNS4_1CILi1EEESB_SB_EEENS1_35KernelTmaWarpSpecializedCooperativeEEENS5_IJNSA_ILi128EEESF_NSA_ILi32EEEEEENS_6half_tENS5_IJlSB_lEEESI_SJ_NS4_8TiledMMAINS4_8MMA_AtomIJNS4_4SM904GMMA26MMA_64x128x16_F32F16F16_SSILNSN_5MajorE0ELSP_0ELNSN_7ScaleInE1ELSQ_1EEEEEENS4_6LayoutINS5_IJNSA_ILi2EEESB_SB_EEENS5_IJSB_NSA_ILi0EEESW_EEEEENS5_IJNS4_10UnderscoreESZ_SZ_EEEEENS4_13SM90_TMA_LOADENS4_14ComposedLayoutINS4_7SwizzleILi2ELi4ELi3EEENS4_18smem_ptr_flag_bitsILi16EEENST_INS5_IJNSA_ILi8EEESG_EEENS5_IJSG_SB_EEEEEEEvNS4_8identityES12_S1C_vS1D_EENS_8epilogue10collective6detail29Sm90TmaWarpSpecializedAdapterINS1G_15DefaultEpilogueISI_SJ_SJ_NS1F_6thread17LinearCombinationISI_Li1EffLNS1K_9ScaleType4KindE0ELNS_15FloatRoundStyleE2ESI_EENS1_15EpilogueDefaultEEEEEvvEEEEvNT_6ParamsE --------------------------
	.section	.nv.constant0._ZN7cutlass13device_kernelINS_4gemm6kernel13GemmUniversalIN4cute5tupleIJiiiiEEENS1_10collective13CollectiveMmaINS1_34MainloopSm90TmaGmmaWarpSpecializedILi4ENS5_IJNS4_1CILi1EEESB_SB_EEENS1_35KernelTmaWarpSpecializedCooperativeEEENS5_IJNSA_ILi128EEESF_NSA_ILi32EEEEEENS_6half_tENS5_IJlSB_lEEESI_SJ_NS4_8TiledMMAINS4_8MMA_AtomIJNS4_4SM904GMMA26MMA_64x128x16_F32F16F16_SSILNSN_5MajorE0ELSP_0ELNSN_7ScaleInE1ELSQ_1EEEEEENS4_6LayoutINS5_IJNSA_ILi2EEESB_SB_EEENS5_IJSB_NSA_ILi0EEESW_EEEEENS5_IJNS4_10UnderscoreESZ_SZ_EEEEENS4_13SM90_TMA_LOADENS4_14ComposedLayoutINS4_7SwizzleILi2ELi4ELi3EEENS4_18smem_ptr_flag_bitsILi16EEENST_INS5_IJNSA_ILi8EEESG_EEENS5_IJSG_SB_EEEEEEEvNS4_8identityES12_S1C_vS1D_EENS_8epilogue10collective6detail29Sm90TmaWarpSpecializedAdapterINS1G_15DefaultEpilogueISI_SJ_SJ_NS1F_6thread17LinearCombinationISI_Li1EffLNS1K_9ScaleType4KindE0ELNS_15FloatRoundStyleE2ESI_EENS1_15EpilogueDefaultEEEEEvvEEEEvNT_6ParamsE,"a",@progbits
	.sectionflags	@""
	.align	4
.nv.constant0._ZN7cutlass13device_kernelINS_4gemm6kernel13GemmUniversalIN4cute5tupleIJiiiiEEENS1_10collective13CollectiveMmaINS1_34MainloopSm90TmaGmmaWarpSpecializedILi4ENS5_IJNS4_1CILi1EEESB_SB_EEENS1_35KernelTmaWarpSpecializedCooperativeEEENS5_IJNSA_ILi128EEESF_NSA_ILi32EEEEEENS_6half_tENS5_IJlSB_lEEESI_SJ_NS4_8TiledMMAINS4_8MMA_AtomIJNS4_4SM904GMMA26MMA_64x128x16_F32F16F16_SSILNSN_5MajorE0ELSP_0ELNSN_7ScaleInE1ELSQ_1EEEEEENS4_6LayoutINS5_IJNSA_ILi2EEESB_SB_EEENS5_IJSB_NSA_ILi0EEESW_EEEEENS5_IJNS4_10UnderscoreESZ_SZ_EEEEENS4_13SM90_TMA_LOADENS4_14ComposedLayoutINS4_7SwizzleILi2ELi4ELi3EEENS4_18smem_ptr_flag_bitsILi16EEENST_INS5_IJNSA_ILi8EEESG_EEENS5_IJSG_SB_EEEEEEEvNS4_8identityES12_S1C_vS1D_EENS_8epilogue10collective6detail29Sm90TmaWarpSpecializedAdapterINS1G_15DefaultEpilogueISI_SJ_SJ_NS1F_6thread17LinearCombinationISI_Li1EffLNS1K_9ScaleType4KindE0ELNS_15FloatRoundStyleE2ESI_EENS1_15EpilogueDefaultEEEEEvvEEEEvNT_6ParamsE:
	.zero		1664


//--------------------- SYMBOLS --------------------------

	.type		.nv.reservedSmem.offset0,@object
	.size		.nv.reservedSmem.offset0,0x4
	.type		__assertfail,@function
